// auto-generated by cutlass_sweep.gemm — config: {"arch": "sm_100", "cluster_m": 1, "cluster_n": 1, "dtype": "fp16", "dtype_b": "fp16", "layout": "nt", "stages": 0, "tile_k": 128, "tile_m": 64, "tile_n": 240}
#include "cutlass/cutlass.h"
#include "cutlass/gemm/collective/collective_builder.hpp"
#include "cutlass/gemm/device/gemm_universal_adapter.h"
#include "cutlass/gemm/kernel/gemm_universal.hpp"
#include "cutlass/epilogue/collective/collective_builder.hpp"

using ElemA = cutlass::half_t;
using ElemB = cutlass::half_t;
using ElemCD = cutlass::half_t;
using Acc  = float;
using TileShape    = cute::Shape<cute::_64, cute::_240, cute::_128>;
using ClusterShape = cute::Shape<cute::_1, cute::_1, cute::_1>;

using CollectiveEpilogue = typename cutlass::epilogue::collective::CollectiveBuilder<
    cutlass::arch::Sm100, cutlass::arch::OpClassTensorOp,
    TileShape, ClusterShape,
    cutlass::epilogue::collective::EpilogueTileAuto,
    Acc, Acc,
    ElemCD, cutlass::layout::RowMajor, 128 / cutlass::sizeof_bits<ElemCD>::value,
    ElemCD, cutlass::layout::RowMajor, 128 / cutlass::sizeof_bits<ElemCD>::value,
    cutlass::epilogue::collective::EpilogueScheduleAuto
  >::CollectiveOp;

using CollectiveMainloop = typename cutlass::gemm::collective::CollectiveBuilder<
    cutlass::arch::Sm100, cutlass::arch::OpClassTensorOp,
    ElemA, cutlass::layout::RowMajor, 128 / cutlass::sizeof_bits<ElemA>::value,
    ElemB, cutlass::layout::ColumnMajor, 128 / cutlass::sizeof_bits<ElemB>::value,
    Acc,
    TileShape, ClusterShape,
    cutlass::gemm::collective::StageCountAutoCarveout<static_cast<int>(sizeof(typename CollectiveEpilogue::SharedStorage))>,
    cutlass::gemm::collective::KernelScheduleAuto
  >::CollectiveOp;

using GemmKernel = cutlass::gemm::kernel::GemmUniversal<
    cute::Shape<int,int,int,int>,
    CollectiveMainloop,
    CollectiveEpilogue
>;
using Gemm = cutlass::gemm::device::GemmUniversalAdapter<GemmKernel>;

// Force the device kernel symbol into the cubin without needing a host main.
auto* _anchor = &cutlass::device_kernel<GemmKernel>;


// ===== COMPILED SASS (sm_100a) =====

	.target	sm_100a

	.elftype	@"ET_EXEC"


//--------------------- .note.nv.tkinfo           --------------------------
	.section	.note.nv.tkinfo,"",@"SHT_NOTE"
	.sectionflags	@"SHF_NOTE_NV_TKINFO"
	.tkinfo
        /*0018*/ 	.word	0x00000002
        /*0030*/ 	.string	""
        /*0030*/ 	.string	"ptxas"
        /*0030*/ 	.string	"Cuda compilation tools, release 13.0, V13.0.88"
        /*0030*/ 	.string	"Build cuda_13.0.r13.0/compiler.36424714_0"
        /*0030*/ 	.string	"-arch sm_100a -m 64 "



//--------------------- .note.nv.cuinfo           --------------------------
	.section	.note.nv.cuinfo,"",@"SHT_NOTE"
	.sectionflags	@"SHF_NOTE_NV_CUINFO"
        /*0018*/ 	.short	0x0002
        /*001a*/ 	.short	0x0064
        /*001c*/ 	.short	0x0082
	.zero		2


//--------------------- .nv.info                  --------------------------
	.section	.nv.info,"",@"SHT_CUDA_INFO"
	.align	4


	//----- nvinfo : EIATTR_REGCOUNT
	.align		4
        /*0000*/ 	.byte	0x04, 0x2f
        /*0002*/ 	.short	(.L_19 - .L_18)
	.align		4
.L_18:
        /*0004*/ 	.word	index@(_ZN7cutlass13device_kernelINS_4gemm6kernel13GemmUniversalIN4cute5tupleIJiiiiEEENS1_10collective13CollectiveMmaINS1_35MainloopSm100TmaUmmaWarpSpecializedILi2ELi2ELi4ENS5_IJNS4_1CILi1EEESB_SB_EEEEENS5_IJNSA_ILi64EEENSA_ILi240EEENSA_ILi128EEEEEENS_6half_tENS5_IJlSB_lEEESI_SJ_NS4_8TiledMMAINS4_8MMA_AtomIJNS4_20SM100_MMA_F16BF16_SSISI_SI_fLi64ELi240ELNS4_4UMMA5MajorE0ELSO_0ELNSN_7ScaleInE0ELSP_0EEEEEENS4_6LayoutISC_NS5_IJNSA_ILi0EEEST_ST_EEEEENS5_IJNS4_10UnderscoreESW_SW_EEEEENS4_13SM90_TMA_LOADENS4_14ComposedLayoutINS4_7SwizzleILi3ELi4ELi3EEENS4_18smem_ptr_flag_bitsILi16EEENSS_INS5_IJNSA_ILi8EEESE_EEENS5_IJSE_SB_EEEEEEEvNS4_8identityESZ_S19_vS1A_EENS_8epilogue10collective18CollectiveEpilogueINS1C_23Sm100TmaWarpSpecializedILi2ELi1ELi120ELb1ELb0EEEJSH_NS5_IJNSS_ISE_SB_EENSS_ISF_SB_EEEEESI_SJ_SI_SJ_NS1C_6fusion15FusionCallbacksIS1G_NS1K_17LinearCombinationISI_fSI_fLNS_15FloatRoundStyleE2EEESH_S1J_JEEENS4_5SM1004TMEM4LOAD26SM100_TMEM_LOAD_16dp256b2xESZ_NS10_INS11_ILi1ELi4ELi3EEES14_NSS_INS5_IJS15_NSA_ILi16EEEEEENS5_IJS1V_SB_EEEEEEENS4_17SM75_U32x4_LDSM_NENS4_14SM90_TMA_STOREES1Z_NS4_17SM90_U32x4_STSM_NENS4_39AutoVectorizingCopyWithAssumedAlignmentILi128EEEEEEvvEEEEvNT_6ParamsE)
        /*0008*/ 	.word	0x000000ff


	//----- nvinfo : EIATTR_FRAME_SIZE
	.align		4
.L_19:
        /*000c*/ 	.byte	0x04, 0x11
        /*000e*/ 	.short	(.L_21 - .L_20)
	.align		4
.L_20:
        /*0010*/ 	.word	index@($__internal_2_$__cuda_sm10x_tcgen05_guardrail_trap_unallocated_columns_being_dealloced)
        /*0014*/ 	.word	0x00000018


	//----- nvinfo : EIATTR_FRAME_SIZE
	.align		4
.L_21:
        /*0018*/ 	.byte	0x04, 0x11
        /*001a*/ 	.short	(.L_23 - .L_22)
	.align		4
.L_22:
        /*001c*/ 	.word	index@($__internal_1_$__cuda_sm10x_tcgen05_guardrail_trap_phase_invalid_during_alloc)
        /*0020*/ 	.word	0x00000018


	//----- nvinfo : EIATTR_FRAME_SIZE
	.align		4
.L_23:
        /*0024*/ 	.byte	0x04, 0x11
        /*0026*/ 	.short	(.L_25 - .L_24)
	.align		4
.L_24:
        /*0028*/ 	.word	index@($__internal_0_$__cuda_sm10x_tcgen05_guardrail_trap_col_being_dealloced_not_returned_by_alloc)
        /*002c*/ 	.word	0x00000018


	//----- nvinfo : EIATTR_FRAME_SIZE
	.align		4
.L_25:
        /*0030*/ 	.byte	0x04, 0x11
        /*0032*/ 	.short	(.L_27 - .L_26)
	.align		4
.L_26:
        /*0034*/ 	.word	index@(_ZN7cutlass13device_kernelINS_4gemm6kernel13GemmUniversalIN4cute5tupleIJiiiiEEENS1_10collective13CollectiveMmaINS1_35MainloopSm100TmaUmmaWarpSpecializedILi2ELi2ELi4ENS5_IJNS4_1CILi1EEESB_SB_EEEEENS5_IJNSA_ILi64EEENSA_ILi240EEENSA_ILi128EEEEEENS_6half_tENS5_IJlSB_lEEESI_SJ_NS4_8TiledMMAINS4_8MMA_AtomIJNS4_20SM100_MMA_F16BF16_SSISI_SI_fLi64ELi240ELNS4_4UMMA5MajorE0ELSO_0ELNSN_7ScaleInE0ELSP_0EEEEEENS4_6LayoutISC_NS5_IJNSA_ILi0EEEST_ST_EEEEENS5_IJNS4_10UnderscoreESW_SW_EEEEENS4_13SM90_TMA_LOADENS4_14ComposedLayoutINS4_7SwizzleILi3ELi4ELi3EEENS4_18smem_ptr_flag_bitsILi16EEENSS_INS5_IJNSA_ILi8EEESE_EEENS5_IJSE_SB_EEEEEEEvNS4_8identityESZ_S19_vS1A_EENS_8epilogue10collective18CollectiveEpilogueINS1C_23Sm100TmaWarpSpecializedILi2ELi1ELi120ELb1ELb0EEEJSH_NS5_IJNSS_ISE_SB_EENSS_ISF_SB_EEEEESI_SJ_SI_SJ_NS1C_6fusion15FusionCallbacksIS1G_NS1K_17LinearCombinationISI_fSI_fLNS_15FloatRoundStyleE2EEESH_S1J_JEEENS4_5SM1004TMEM4LOAD26SM100_TMEM_LOAD_16dp256b2xESZ_NS10_INS11_ILi1ELi4ELi3EEES14_NSS_INS5_IJS15_NSA_ILi16EEEEEENS5_IJS1V_SB_EEEEEEENS4_17SM75_U32x4_LDSM_NENS4_14SM90_TMA_STOREES1Z_NS4_17SM90_U32x4_STSM_NENS4_39AutoVectorizingCopyWithAssumedAlignmentILi128EEEEEEvvEEEEvNT_6ParamsE)
        /*0038*/ 	.word	0x00000018


	//----- nvinfo : EIATTR_MIN_STACK_SIZE
	.align		4
.L_27:
        /*003c*/ 	.byte	0x04, 0x12
        /*003e*/ 	.short	(.L_29 - .L_28)
	.align		4
.L_28:
        /*0040*/ 	.word	index@(_ZN7cutlass13device_kernelINS_4gemm6kernel13GemmUniversalIN4cute5tupleIJiiiiEEENS1_10collective13CollectiveMmaINS1_35MainloopSm100TmaUmmaWarpSpecializedILi2ELi2ELi4ENS5_IJNS4_1CILi1EEESB_SB_EEEEENS5_IJNSA_ILi64EEENSA_ILi240EEENSA_ILi128EEEEEENS_6half_tENS5_IJlSB_lEEESI_SJ_NS4_8TiledMMAINS4_8MMA_AtomIJNS4_20SM100_MMA_F16BF16_SSISI_SI_fLi64ELi240ELNS4_4UMMA5MajorE0ELSO_0ELNSN_7ScaleInE0ELSP_0EEEEEENS4_6LayoutISC_NS5_IJNSA_ILi0EEEST_ST_EEEEENS5_IJNS4_10UnderscoreESW_SW_EEEEENS4_13SM90_TMA_LOADENS4_14ComposedLayoutINS4_7SwizzleILi3ELi4ELi3EEENS4_18smem_ptr_flag_bitsILi16EEENSS_INS5_IJNSA_ILi8EEESE_EEENS5_IJSE_SB_EEEEEEEvNS4_8identityESZ_S19_vS1A_EENS_8epilogue10collective18CollectiveEpilogueINS1C_23Sm100TmaWarpSpecializedILi2ELi1ELi120ELb1ELb0EEEJSH_NS5_IJNSS_ISE_SB_EENSS_ISF_SB_EEEEESI_SJ_SI_SJ_NS1C_6fusion15FusionCallbacksIS1G_NS1K_17LinearCombinationISI_fSI_fLNS_15FloatRoundStyleE2EEESH_S1J_JEEENS4_5SM1004TMEM4LOAD26SM100_TMEM_LOAD_16dp256b2xESZ_NS10_INS11_ILi1ELi4ELi3EEES14_NSS_INS5_IJS15_NSA_ILi16EEEEEENS5_IJS1V_SB_EEEEEEENS4_17SM75_U32x4_LDSM_NENS4_14SM90_TMA_STOREES1Z_NS4_17SM90_U32x4_STSM_NENS4_39AutoVectorizingCopyWithAssumedAlignmentILi128EEEEEEvvEEEEvNT_6ParamsE)
        /*0044*/ 	.word	0x00000018
.L_29:


//--------------------- .nv.compat                --------------------------
	.section	.nv.compat,"",@"SHT_CUDA_COMPAT_INFO"
	.align	4
        /*0000*/ 	.byte	0x02, 0x09, 0x01, 0x00, 0x02, 0x02, 0x02, 0x00, 0x02, 0x05, 0x05, 0x00, 0x03, 0x07, 0x01, 0x01
        /*0010*/ 	.byte	0x02, 0x03, 0x01, 0x00, 0x02, 0x06, 0x01, 0x00, 0x04, 0x0b, 0x08, 0x00, 0x09, 0x00, 0x00, 0x00
        /*0020*/ 	.byte	0x00, 0x00, 0x00, 0x00


//--------------------- .nv.info._ZN7cutlass13device_kernelINS_4gemm6kernel13GemmUniversalIN4cute5tupleIJiiiiEEENS1_10collective13CollectiveMmaINS1_35MainloopSm100TmaUmmaWarpSpecializedILi2ELi2ELi4ENS5_IJNS4_1CILi1EEESB_SB_EEEEENS5_IJNSA_ILi64EEENSA_ILi240EEENSA_ILi128EEEEEENS_6half_tENS5_IJlSB_lEEESI_SJ_NS4_8TiledMMAINS4_8MMA_AtomIJNS4_20SM100_MMA_F16BF16_SSISI_SI_fLi64ELi240ELNS4_4UMMA5MajorE0ELSO_0ELNSN_7ScaleInE0ELSP_0EEEEEENS4_6LayoutISC_NS5_IJNSA_ILi0EEEST_ST_EEEEENS5_IJNS4_10UnderscoreESW_SW_EEEEENS4_13SM90_TMA_LOADENS4_14ComposedLayoutINS4_7SwizzleILi3ELi4ELi3EEENS4_18smem_ptr_flag_bitsILi16EEENSS_INS5_IJNSA_ILi8EEESE_EEENS5_IJSE_SB_EEEEEEEvNS4_8identityESZ_S19_vS1A_EENS_8epilogue10collective18CollectiveEpilogueINS1C_23Sm100TmaWarpSpecializedILi2ELi1ELi120ELb1ELb0EEEJSH_NS5_IJNSS_ISE_SB_EENSS_ISF_SB_EEEEESI_SJ_SI_SJ_NS1C_6fusion15FusionCallbacksIS1G_NS1K_17LinearCombinationISI_fSI_fLNS_15FloatRoundStyleE2EEESH_S1J_JEEENS4_5SM1004TMEM4LOAD26SM100_TMEM_LOAD_16dp256b2xESZ_NS10_INS11_ILi1ELi4ELi3EEES14_NSS_INS5_IJS15_NSA_ILi16EEEEEENS5_IJS1V_SB_EEEEEEENS4_17SM75_U32x4_LDSM_NENS4_14SM90_TMA_STOREES1Z_NS4_17SM90_U32x4_STSM_NENS4_39AutoVectorizingCopyWithAssumedAlignmentILi128EEEEEEvvEEEEvNT_6ParamsE --------------------------
	.section	.nv.info._ZN7cutlass13device_kernelINS_4gemm6kernel13GemmUniversalIN4cute5tupleIJiiiiEEENS1_10collective13CollectiveMmaINS1_35MainloopSm100TmaUmmaWarpSpecializedILi2ELi2ELi4ENS5_IJNS4_1CILi1EEESB_SB_EEEEENS5_IJNSA_ILi64EEENSA_ILi240EEENSA_ILi128EEEEEENS_6half_tENS5_IJlSB_lEEESI_SJ_NS4_8TiledMMAINS4_8MMA_AtomIJNS4_20SM100_MMA_F16BF16_SSISI_SI_fLi64ELi240ELNS4_4UMMA5MajorE0ELSO_0ELNSN_7ScaleInE0ELSP_0EEEEEENS4_6LayoutISC_NS5_IJNSA_ILi0EEEST_ST_EEEEENS5_IJNS4_10UnderscoreESW_SW_EEEEENS4_13SM90_TMA_LOADENS4_14ComposedLayoutINS4_7SwizzleILi3ELi4ELi3EEENS4_18smem_ptr_flag_bitsILi16EEENSS_INS5_IJNSA_ILi8EEESE_EEENS5_IJSE_SB_EEEEEEEvNS4_8identityESZ_S19_vS1A_EENS_8epilogue10collective18CollectiveEpilogueINS1C_23Sm100TmaWarpSpecializedILi2ELi1ELi120ELb1ELb0EEEJSH_NS5_IJNSS_ISE_SB_EENSS_ISF_SB_EEEEESI_SJ_SI_SJ_NS1C_6fusion15FusionCallbacksIS1G_NS1K_17LinearCombinationISI_fSI_fLNS_15FloatRoundStyleE2EEESH_S1J_JEEENS4_5SM1004TMEM4LOAD26SM100_TMEM_LOAD_16dp256b2xESZ_NS10_INS11_ILi1ELi4ELi3EEES14_NSS_INS5_IJS15_NSA_ILi16EEEEEENS5_IJS1V_SB_EEEEEEENS4_17SM75_U32x4_LDSM_NENS4_14SM90_TMA_STOREES1Z_NS4_17SM90_U32x4_STSM_NENS4_39AutoVectorizingCopyWithAssumedAlignmentILi128EEEEEEvvEEEEvNT_6ParamsE,"",@"SHT_CUDA_INFO"
	.sectionflags	@""
	.align	4


	//----- nvinfo : EIATTR_CUDA_API_VERSION
	.align		4
        /*0000*/ 	.byte	0x04, 0x37
        /*0002*/ 	.short	(.L_31 - .L_30)
.L_30:
        /*0004*/ 	.word	0x00000082


	//----- nvinfo : EIATTR_KPARAM_INFO
	.align		4
.L_31:
        /*0008*/ 	.byte	0x04, 0x17
        /*000a*/ 	.short	(.L_33 - .L_32)
.L_32:
        /*000c*/ 	.word	0x00000000
        /*0010*/ 	.short	0x0000
        /*0012*/ 	.short	0x0000
        /*0014*/ 	.byte	0x00, 0xf0, 0x01, 0x20


	//----- nvinfo : EIATTR_AT_ENTRY_FRAGMENTS
	.align		4
.L_33:
        /*0018*/ 	.byte	0x04, 0x4f
        /*001a*/ 	.short	(.L_35 - .L_34)


	//   ....[0]....
.L_34:
        /*001c*/ 	.word	0x00000006


	//----- nvinfo : EIATTR_RESERVED_SMEM_USED
	.align		4
.L_35:
        /*0020*/ 	.byte	0x01, 0x41
	.zero		2


	//----- nvinfo : EIATTR_SPARSE_MMA_MASK
	.align		4
        /*0024*/ 	.byte	0x03, 0x50
        /*0026*/ 	.short	0x0000


	//----- nvinfo : EIATTR_TCGEN05_1CTA_USED
	.align		4
        /*0028*/ 	.byte	0x01, 0x51
	.zero		2


	//----- nvinfo : EIATTR_MAXREG_COUNT
	.align		4
        /*002c*/ 	.byte	0x03, 0x1b
        /*002e*/ 	.short	0x00ff


	//----- nvinfo : EIATTR_NUM_BARRIERS
	.align		4
        /*0030*/ 	.byte	0x02, 0x4c
        /*0032*/ 	.byte	0x07
	.zero		1


	//----- nvinfo : EIATTR_EXTERNS
	.align		4
        /*0034*/ 	.byte	0x04, 0x0f
        /*0036*/ 	.short	(.L_37 - .L_36)


	//   ....[0]....
	.align		4
.L_36:
        /*0038*/ 	.word	index@(__assertfail)


	//----- nvinfo : EIATTR_ANNOTATIONS
	.align		4
.L_37:
        /*003c*/ 	.byte	0x04, 0x55
        /*003e*/ 	.short	(.L_39 - .L_38)


	//   ....[0]....
.L_38:
        /*0040*/ 	.word	0x00000001
        /*0044*/ 	.byte	0x60, 0x04, 0x00, 0x00, 0x01, 0x00, 0x00, 0x00, 0x50, 0x4f, 0x00, 0x00, 0x01, 0x00, 0x00, 0x00
        /*0054*/ 	.byte	0x50, 0x50, 0x00, 0x00, 0x01, 0x00, 0x00, 0x00, 0xd0, 0x57, 0x00, 0x00, 0x01, 0x00, 0x00, 0x00
        /*0064*/ 	.byte	0xf0, 0x59, 0x00, 0x00, 0x01, 0x00, 0x00, 0x00, 0x40, 0x5e, 0x00, 0x00, 0x01, 0x00, 0x00, 0x00
        /*0074*/ 	.byte	0x40, 0x7b, 0x00, 0x00, 0x01, 0x00, 0x00, 0x00, 0x10, 0x80, 0x00, 0x00, 0x01, 0x00, 0x00, 0x00
        /*0084*/ 	.byte	0x40, 0x9e, 0x00, 0x00, 0x01, 0x00, 0x00, 0x00, 0xb0, 0x9e, 0x00, 0x00, 0x01, 0x00, 0x00, 0x00
        /*0094*/ 	.byte	0xd0, 0x9e, 0x00, 0x00, 0x01, 0x00, 0x00, 0x00, 0xe0, 0x9e, 0x00, 0x00, 0x01, 0x00, 0x00, 0x00
        /*00a4*/ 	.byte	0xb0, 0x9f, 0x00, 0x00, 0x01, 0x00, 0x00, 0x00, 0xd0, 0x9f, 0x00, 0x00, 0x01, 0x00, 0x00, 0x00
        /*00b4*/ 	.byte	0x80, 0xa1, 0x00, 0x00


	//----- nvinfo : EIATTR_MERCURY_ISA_VERSION
	.align		4
.L_39:
        /*00b8*/ 	.byte	0x03, 0x5f
        /*00ba*/ 	.short	0x0101


	//----- nvinfo : EIATTR_INT_WARP_WIDE_INSTR_OFFSETS
	.align		4
        /*00bc*/ 	.byte	0x04, 0x31
        /*00be*/ 	.short	(.L_41 - .L_40)


	//   ....[0]....
.L_40:
        /*00c0*/ 	.word	0x00003bd0


	//   ....[1]....
        /*00c4*/ 	.word	0x00003c00


	//   ....[2]....
        /*00c8*/ 	.word	0x00003c50


	//   ....[3]....
        /*00cc*/ 	.word	0x00004820


	//   ....[4]....
        /*00d0*/ 	.word	0x000048a0


	//   ....[5]....
        /*00d4*/ 	.word	0x00004900


	//   ....[6]....
        /*00d8*/ 	.word	0x00004960


	//   ....[7]....
        /*00dc*/ 	.word	0x000049c0


	//   ....[8]....
        /*00e0*/ 	.word	0x000049e0


	//   ....[9]....
        /*00e4*/ 	.word	0x00004a60


	//   ....[10]....
        /*00e8*/ 	.word	0x00004aa0


	//   ....[11]....
        /*00ec*/ 	.word	0x00004ac0


	//   ....[12]....
        /*00f0*/ 	.word	0x00004b20


	//   ....[13]....
        /*00f4*/ 	.word	0x00004b60


	//   ....[14]....
        /*00f8*/ 	.word	0x00004b80


	//   ....[15]....
        /*00fc*/ 	.word	0x00004be0


	//   ....[16]....
        /*0100*/ 	.word	0x00004c20


	//   ....[17]....
        /*0104*/ 	.word	0x00004c90


	//   ....[18]....
        /*0108*/ 	.word	0x00004ce0


	//----- nvinfo : EIATTR_COOP_GROUP_MASK_REGIDS
	.align		4
.L_41:
        /*010c*/ 	.byte	0x04, 0x29
        /*010e*/ 	.short	(.L_43 - .L_42)


	//   ....[0]....
.L_42:
        /*0110*/ 	.word	0xffffffff


	//   ....[1]....
        /*0114*/ 	.word	0xffffffff


	//   ....[2]....
        /*0118*/ 	.word	0xffffffff


	//   ....[3]....
        /*011c*/ 	.word	0xffffffff


	//   ....[4]....
        /*0120*/ 	.word	0xffffffff


	//   ....[5]....
        /*0124*/ 	.word	0xffffffff


	//   ....[6]....
        /*0128*/ 	.word	0xffffffff


	//   ....[7]....
        /*012c*/ 	.word	0xffffffff


	//   ....[8]....
        /*0130*/ 	.word	0xffffffff


	//   ....[9]....
        /*0134*/ 	.word	0xffffffff


	//   ....[10]....
        /*0138*/ 	.word	0xffffffff


	//   ....[11]....
        /*013c*/ 	.word	0xffffffff


	//   ....[12]....
        /*0140*/ 	.word	0xffffffff


	//----- nvinfo : EIATTR_COOP_GROUP_INSTR_OFFSETS
	.align		4
.L_43:
        /*0144*/ 	.byte	0x04, 0x28
        /*0146*/ 	.short	(.L_45 - .L_44)


	//   ....[0]....
.L_44:
        /*0148*/ 	.word	0x000000a0


	//   ....[1]....
        /*014c*/ 	.word	0x00000500


	//   ....[2]....
        /*0150*/ 	.word	0x00000630


	//   ....[3]....
        /*0154*/ 	.word	0x00000790


	//   ....[4]....
        /*0158*/ 	.word	0x00000890


	//   ....[5]....
        /*015c*/ 	.word	0x00000a00


	//   ....[6]....
        /*0160*/ 	.word	0x00000ba0


	//   ....[7]....
        /*0164*/ 	.word	0x00001e80


	//   ....[8]....
        /*0168*/ 	.word	0x00002c30


	//   ....[9]....
        /*016c*/ 	.word	0x00002e40


	//   ....[10]....
        /*0170*/ 	.word	0x00002e70


	//   ....[11]....
        /*0174*/ 	.word	0x00003ac0


	//   ....[12]....
        /*0178*/ 	.word	0x00003cf0


	//----- nvinfo : EIATTR_VRC_CTA_INIT_COUNT
	.align		4
.L_45:
        /*017c*/ 	.byte	0x02, 0x4a
        /*017e*/ 	.byte	0x80
	.zero		1


	//----- nvinfo : EIATTR_SYSCALL_OFFSETS
	.align		4
        /*0180*/ 	.byte	0x04, 0x46
        /*0182*/ 	.short	(.L_47 - .L_46)


	//   ....[0]....
.L_46:
        /*0184*/ 	.word	0x000058e0


	//   ....[1]....
        /*0188*/ 	.word	0x000059d0


	//   ....[2]....
        /*018c*/ 	.word	0x000066e0


	//   ....[3]....
        /*0190*/ 	.word	0x00006850


	//   ....[4]....
        /*0194*/ 	.word	0x000069c0


	//   ....[5]....
        /*0198*/ 	.word	0x00006b30


	//   ....[6]....
        /*019c*/ 	.word	0x00006ca0


	//   ....[7]....
        /*01a0*/ 	.word	0x00006e10


	//   ....[8]....
        /*01a4*/ 	.word	0x00006f80


	//   ....[9]....
        /*01a8*/ 	.word	0x000070f0


	//   ....[10]....
        /*01ac*/ 	.word	0x00007260


	//   ....[11]....
        /*01b0*/ 	.word	0x000073d0


	//   ....[12]....
        /*01b4*/ 	.word	0x00007540


	//   ....[13]....
        /*01b8*/ 	.word	0x000076b0


	//   ....[14]....
        /*01bc*/ 	.word	0x00007820


	//   ....[15]....
        /*01c0*/ 	.word	0x00007990


	//   ....[16]....
        /*01c4*/ 	.word	0x00007b00


	//----- nvinfo : EIATTR_MBARRIER_INSTR_OFFSETS
	.align		4
.L_47:
        /*01c8*/ 	.byte	0x04, 0x39
        /*01ca*/ 	.short	(.L_49 - .L_48)


	//   ....[0]....
.L_48:
        /*01cc*/ 	.word	0x000005e0
        /*01d0*/ 	.word	0x000000ff
        /*01d4*/ 	.word	0x00000000
        /*01d8*/ 	.short	0x0100
        /*01da*/ 	.byte	0x05
	.zero		1


	//   ....[1]....
        /*01dc*/ 	.word	0x000005f0
        /*01e0*/ 	.word	0x000000ff
        /*01e4*/ 	.word	0x00000010
        /*01e8*/ 	.short	0x0100
        /*01ea*/ 	.byte	0x05
	.zero		1


	//   ....[2]....
        /*01ec*/ 	.word	0x00000600
        /*01f0*/ 	.word	0x000000ff
        /*01f4*/ 	.word	0x00000008
        /*01f8*/ 	.short	0x0100
        /*01fa*/ 	.byte	0x05
	.zero		1


	//   ....[3]....
        /*01fc*/ 	.word	0x00000610
        /*0200*/ 	.word	0x000000ff
        /*0204*/ 	.word	0x00000018
        /*0208*/ 	.short	0x0100
        /*020a*/ 	.byte	0x05
	.zero		1


	//   ....[4]....
        /*020c*/ 	.word	0x00000740
        /*0210*/ 	.word	0x000000ff
        /*0214*/ 	.word	0x00000020
        /*0218*/ 	.short	0x0100
        /*021a*/ 	.byte	0x06
	.zero		1


	//   ....[5]....
        /*021c*/ 	.word	0x00000750
        /*0220*/ 	.word	0x000000ff
        /*0224*/ 	.word	0x00000030
        /*0228*/ 	.short	0x0100
        /*022a*/ 	.byte	0x06
	.zero		1


	//   ....[6]....
        /*022c*/ 	.word	0x00000760
        /*0230*/ 	.word	0x000000ff
        /*0234*/ 	.word	0x00000028
        /*0238*/ 	.short	0x0100
        /*023a*/ 	.byte	0x06
	.zero		1


	//   ....[7]....
        /*023c*/ 	.word	0x00000770
        /*0240*/ 	.word	0x000000ff
        /*0244*/ 	.word	0x00000038
        /*0248*/ 	.short	0x0100
        /*024a*/ 	.byte	0x06
	.zero		1


	//   ....[8]....
        /*024c*/ 	.word	0x00000860
        /*0250*/ 	.word	0x000000ff
        /*0254*/ 	.word	0x00000040
        /*0258*/ 	.short	0x0100
        /*025a*/ 	.byte	0x05
	.zero		1


	//   ....[9]....
        /*025c*/ 	.word	0x00000870
        /*0260*/ 	.word	0x000000ff
        /*0264*/ 	.word	0x00000048
        /*0268*/ 	.short	0x0100
        /*026a*/ 	.byte	0x05
	.zero		1


	//   ....[10]....
        /*026c*/ 	.word	0x000009b0
        /*0270*/ 	.word	0x000000ff
        /*0274*/ 	.word	0x00000050
        /*0278*/ 	.short	0x0100
        /*027a*/ 	.byte	0x05
	.zero		1


	//   ....[11]....
        /*027c*/ 	.word	0x000009c0
        /*0280*/ 	.word	0x000000ff
        /*0284*/ 	.word	0x00000060
        /*0288*/ 	.short	0x0100
        /*028a*/ 	.byte	0x05
	.zero		1


	//   ....[12]....
        /*028c*/ 	.word	0x000009d0
        /*0290*/ 	.word	0x000000ff
        /*0294*/ 	.word	0x00000058
        /*0298*/ 	.short	0x0100
        /*029a*/ 	.byte	0x05
	.zero		1


	//   ....[13]....
        /*029c*/ 	.word	0x000009e0
        /*02a0*/ 	.word	0x000000ff
        /*02a4*/ 	.word	0x00000068
        /*02a8*/ 	.short	0x0100
        /*02aa*/ 	.byte	0x05
	.zero		1


	//   ....[14]....
        /*02ac*/ 	.word	0x00000b10
        /*02b0*/ 	.word	0x000000ff
        /*02b4*/ 	.word	0x00000070
        /*02b8*/ 	.short	0x0100
        /*02ba*/ 	.byte	0x06
	.zero		1


	//   ....[15]....
        /*02bc*/ 	.word	0x00000b20
        /*02c0*/ 	.word	0x000000ff
        /*02c4*/ 	.word	0x00000090
        /*02c8*/ 	.short	0x0100
        /*02ca*/ 	.byte	0x06
	.zero		1


	//   ....[16]....
        /*02cc*/ 	.word	0x00000b30
        /*02d0*/ 	.word	0x000000ff
        /*02d4*/ 	.word	0x00000078
        /*02d8*/ 	.short	0x0100
        /*02da*/ 	.byte	0x06
	.zero		1


	//   ....[17]....
        /*02dc*/ 	.word	0x00000b40
        /*02e0*/ 	.word	0x000000ff
        /*02e4*/ 	.word	0x00000098
        /*02e8*/ 	.short	0x0100
        /*02ea*/ 	.byte	0x06
	.zero		1


	//   ....[18]....
        /*02ec*/ 	.word	0x00000b50
        /*02f0*/ 	.word	0x000000ff
        /*02f4*/ 	.word	0x00000080
        /*02f8*/ 	.short	0x0100
        /*02fa*/ 	.byte	0x06
	.zero		1


	//   ....[19]....
        /*02fc*/ 	.word	0x00000b60
        /*0300*/ 	.word	0x000000ff
        /*0304*/ 	.word	0x000000a0
        /*0308*/ 	.short	0x0100
        /*030a*/ 	.byte	0x06
	.zero		1


	//   ....[20]....
        /*030c*/ 	.word	0x00000b70
        /*0310*/ 	.word	0x000000ff
        /*0314*/ 	.word	0x00000088
        /*0318*/ 	.short	0x0100
        /*031a*/ 	.byte	0x06
	.zero		1


	//   ....[21]....
        /*031c*/ 	.word	0x00000b80
        /*0320*/ 	.word	0x000000ff
        /*0324*/ 	.word	0x000000a8
        /*0328*/ 	.short	0x0100
        /*032a*/ 	.byte	0x06
	.zero		1


	//   ....[22]....
        /*032c*/ 	.word	0x00000c90
        /*0330*/ 	.word	0x000000ff
        /*0334*/ 	.word	0x000000b0
        /*0338*/ 	.short	0x0100
        /*033a*/ 	.byte	0x05
	.zero		1


	//   ....[23]....
        /*033c*/ 	.word	0x00000ca0
        /*0340*/ 	.word	0x000000ff
        /*0344*/ 	.word	0x000000c0
        /*0348*/ 	.short	0x0100
        /*034a*/ 	.byte	0x05
	.zero		1


	//   ....[24]....
        /*034c*/ 	.word	0x00000cb0
        /*0350*/ 	.word	0x000000ff
        /*0354*/ 	.word	0x000000b8
        /*0358*/ 	.short	0x0100
        /*035a*/ 	.byte	0x05
	.zero		1


	//   ....[25]....
        /*035c*/ 	.word	0x00000cc0
        /*0360*/ 	.word	0x000000ff
        /*0364*/ 	.word	0x000000c8
        /*0368*/ 	.short	0x0100
        /*036a*/ 	.byte	0x05
	.zero		1


	//   ....[26]....
        /*036c*/ 	.word	0x00001640
        /*0370*/ 	.word	0x00000002
        /*0374*/ 	.word	0x000000c0
        /*0378*/ 	.short	0x010a
        /*037a*/ 	.byte	0xff
	.zero		1


	//   ....[27]....
        /*037c*/ 	.word	0x00001660
        /*0380*/ 	.word	0x00000002
        /*0384*/ 	.word	0x000000b0
        /*0388*/ 	.short	0x0101
        /*038a*/ 	.byte	0xff
	.zero		1


	//   ....[28]....
        /*038c*/ 	.word	0x00001740
        /*0390*/ 	.word	0x000000ff
        /*0394*/ 	.word	0x00000010
        /*0398*/ 	.short	0x010a
        /*039a*/ 	.byte	0x05
	.zero		1


	//   ....[29]....
        /*039c*/ 	.word	0x000017c0
        /*03a0*/ 	.word	0x000000ff
        /*03a4*/ 	.word	0x00000010
        /*03a8*/ 	.short	0x010a
        /*03aa*/ 	.byte	0x21
	.zero		1


	//   ....[30]....
        /*03ac*/ 	.word	0x00001910
        /*03b0*/ 	.word	0x000000ff
        /*03b4*/ 	.word	0x00000010
        /*03b8*/ 	.short	0x010a
        /*03ba*/ 	.byte	0x08
	.zero		1


	//   ....[31]....
        /*03bc*/ 	.word	0x00001ae0
        /*03c0*/ 	.word	0x000000ff
        /*03c4*/ 	.word	0x00000048
        /*03c8*/ 	.short	0x0101
        /*03ca*/ 	.byte	0x04
	.zero		1


	//   ....[32]....
        /*03cc*/ 	.word	0x00001b00
        /*03d0*/ 	.word	0x000000ff
        /*03d4*/ 	.word	0x00000010
        /*03d8*/ 	.short	0x010a
        /*03da*/ 	.byte	0x05
	.zero		1


	//   ....[33]....
        /*03dc*/ 	.word	0x00001b80
        /*03e0*/ 	.word	0x000000ff
        /*03e4*/ 	.word	0x00000010
        /*03e8*/ 	.short	0x010a
        /*03ea*/ 	.byte	0x21
	.zero		1


	//   ....[34]....
        /*03ec*/ 	.word	0x00001ce0
        /*03f0*/ 	.word	0x000000ff
        /*03f4*/ 	.word	0x00000010
        /*03f8*/ 	.short	0x010a
        /*03fa*/ 	.byte	0x08
	.zero		1


	//   ....[35]....
        /*03fc*/ 	.word	0x00001eb0
        /*0400*/ 	.word	0x00000003
        /*0404*/ 	.word	0x00000050
        /*0408*/ 	.short	0x010a
        /*040a*/ 	.byte	0xff
	.zero		1


	//   ....[36]....
        /*040c*/ 	.word	0x00002000
        /*0410*/ 	.word	0x00000002
        /*0414*/ 	.word	0x00000000
        /*0418*/ 	.short	0x0101
        /*041a*/ 	.byte	0xff
	.zero		1


	//   ....[37]....
        /*041c*/ 	.word	0x000025a0
        /*0420*/ 	.word	0x000000ff
        /*0424*/ 	.word	0x00000000
        /*0428*/ 	.short	0x010a
        /*042a*/ 	.byte	0x04
	.zero		1


	//   ....[38]....
        /*042c*/ 	.word	0x00002640
        /*0430*/ 	.word	0x00000000
        /*0434*/ 	.word	0x00000000
        /*0438*/ 	.short	0x010a
        /*043a*/ 	.byte	0xff
	.zero		1


	//   ....[39]....
        /*043c*/ 	.word	0x00002780
        /*0440*/ 	.word	0x00000000
        /*0444*/ 	.word	0x000000b0
        /*0448*/ 	.short	0x010a
        /*044a*/ 	.byte	0xff
	.zero		1


	//   ....[40]....
        /*044c*/ 	.word	0x000027f0
        /*0450*/ 	.word	0x00000000
        /*0454*/ 	.word	0x00000000
        /*0458*/ 	.short	0x0101
        /*045a*/ 	.byte	0xff
	.zero		1


	//   ....[41]....
        /*045c*/ 	.word	0x00002800
        /*0460*/ 	.word	0x000000ff
        /*0464*/ 	.word	0x00000060
        /*0468*/ 	.short	0x010a
        /*046a*/ 	.byte	0x05
	.zero		1


	//   ....[42]....
        /*046c*/ 	.word	0x00002920
        /*0470*/ 	.word	0x00000000
        /*0474*/ 	.word	0x00000050
        /*0478*/ 	.short	0x010a
        /*047a*/ 	.byte	0xff
	.zero		1


	//   ....[43]....
        /*047c*/ 	.word	0x00002a10
        /*0480*/ 	.word	0x00000000
        /*0484*/ 	.word	0x00000000
        /*0488*/ 	.short	0x0101
        /*048a*/ 	.byte	0xff
	.zero		1


	//   ....[44]....
        /*048c*/ 	.word	0x00002ac0
        /*0490*/ 	.word	0x000000ff
        /*0494*/ 	.word	0x00000060
        /*0498*/ 	.short	0x0106
        /*049a*/ 	.byte	0x05
	.zero		1


	//   ....[45]....
        /*049c*/ 	.word	0x00002ae0
        /*04a0*/ 	.word	0x000000ff
        /*04a4*/ 	.word	0x00000060
        /*04a8*/ 	.short	0x010a
        /*04aa*/ 	.byte	0x05
	.zero		1


	//   ....[46]....
        /*04ac*/ 	.word	0x00002b70
        /*04b0*/ 	.word	0x000000ff
        /*04b4*/ 	.word	0x00000060
        /*04b8*/ 	.short	0x0106
        /*04ba*/ 	.byte	0x04
	.zero		1


	//   ....[47]....
        /*04bc*/ 	.word	0x00002bb0
        /*04c0*/ 	.word	0x00000000
        /*04c4*/ 	.word	0x00000060
        /*04c8*/ 	.short	0x010a
        /*04ca*/ 	.byte	0xff
	.zero		1


	//   ....[48]....
        /*04cc*/ 	.word	0x00003180
        /*04d0*/ 	.word	0x00000003
        /*04d4*/ 	.word	0x00000050
        /*04d8*/ 	.short	0x010a
        /*04da*/ 	.byte	0xff
	.zero		1


	//   ....[49]....
        /*04dc*/ 	.word	0x00003290
        /*04e0*/ 	.word	0x00000005
        /*04e4*/ 	.word	0x00000000
        /*04e8*/ 	.short	0x0101
        /*04ea*/ 	.byte	0xff
	.zero		1


	//   ....[50]....
        /*04ec*/ 	.word	0x000032a0
        /*04f0*/ 	.word	0x000000ff
        /*04f4*/ 	.word	0x00000000
        /*04f8*/ 	.short	0x010a
        /*04fa*/ 	.byte	0x05
	.zero		1


	//   ....[51]....
        /*04fc*/ 	.word	0x00003300
        /*0500*/ 	.word	0x000000ff
        /*0504*/ 	.word	0x00000090
        /*0508*/ 	.short	0x010a
        /*050a*/ 	.byte	0x0e
	.zero		1


	//   ....[52]....
        /*050c*/ 	.word	0x000033d0
        /*0510*/ 	.word	0x000000ff
        /*0514*/ 	.word	0x00000000
        /*0518*/ 	.short	0x010a
        /*051a*/ 	.byte	0x13
	.zero		1


	//   ....[53]....
        /*051c*/ 	.word	0x00003500
        /*0520*/ 	.word	0x000000ff
        /*0524*/ 	.word	0x00000000
        /*0528*/ 	.short	0x010a
        /*052a*/ 	.byte	0x06
	.zero		1


	//   ....[54]....
        /*052c*/ 	.word	0x000038f0
        /*0530*/ 	.word	0x000000ff
        /*0534*/ 	.word	0x00000000
        /*0538*/ 	.short	0x010a
        /*053a*/ 	.byte	0x05
	.zero		1


	//   ....[55]....
        /*053c*/ 	.word	0x00003980
        /*0540*/ 	.word	0x000000ff
        /*0544*/ 	.word	0x00000000
        /*0548*/ 	.short	0x010a
        /*054a*/ 	.byte	0x05
	.zero		1


	//   ....[56]....
        /*054c*/ 	.word	0x00003a10
        /*0550*/ 	.word	0x000000ff
        /*0554*/ 	.word	0x00000000
        /*0558*/ 	.short	0x010a
        /*055a*/ 	.byte	0x05
	.zero		1


	//   ....[57]....
        /*055c*/ 	.word	0x00003aa0
        /*0560*/ 	.word	0x000000ff
        /*0564*/ 	.word	0x00000000
        /*0568*/ 	.short	0x010a
        /*056a*/ 	.byte	0x06
	.zero		1


	//   ....[58]....
        /*056c*/ 	.word	0x00003f70
        /*0570*/ 	.word	0x00000002
        /*0574*/ 	.word	0x00000050
        /*0578*/ 	.short	0x010a
        /*057a*/ 	.byte	0xff
	.zero		1


	//   ....[59]....
        /*057c*/ 	.word	0x000040e0
        /*0580*/ 	.word	0x00000000
        /*0584*/ 	.word	0x00000000
        /*0588*/ 	.short	0x0101
        /*058a*/ 	.byte	0xff
	.zero		1


	//   ....[60]....
        /*058c*/ 	.word	0x00004590
        /*0590*/ 	.word	0x000000ff
        /*0594*/ 	.word	0x00000048
        /*0598*/ 	.short	0x010a
        /*059a*/ 	.byte	0x06
	.zero		1


	//   ....[61]....
        /*059c*/ 	.word	0x00004750
        /*05a0*/ 	.word	0x000000ff
        /*05a4*/ 	.word	0x00000030
        /*05a8*/ 	.short	0x010a
        /*05aa*/ 	.byte	0x05
	.zero		1


	//   ....[62]....
        /*05ac*/ 	.word	0x00004d10
        /*05b0*/ 	.word	0x000000ff
        /*05b4*/ 	.word	0x00000020
        /*05b8*/ 	.short	0x010b
        /*05ba*/ 	.byte	0x05
	.zero		1


	//   ....[63]....
        /*05bc*/ 	.word	0x00004d20
        /*05c0*/ 	.word	0x000000ff
        /*05c4*/ 	.word	0x00000000
        /*05c8*/ 	.short	0x0101
        /*05ca*/ 	.byte	0x21
	.zero		1


	//   ....[64]....
        /*05cc*/ 	.word	0x00004d90
        /*05d0*/ 	.word	0x000000ff
        /*05d4*/ 	.word	0x00000000
        /*05d8*/ 	.short	0x010a
        /*05da*/ 	.byte	0x04
	.zero		1


	//   ....[65]....
        /*05dc*/ 	.word	0x00004e30
        /*05e0*/ 	.word	0x00000000
        /*05e4*/ 	.word	0x00000000
        /*05e8*/ 	.short	0x010a
        /*05ea*/ 	.byte	0xff
	.zero		1


	//   ....[66]....
        /*05ec*/ 	.word	0x000050e0
        /*05f0*/ 	.word	0x000000ff
        /*05f4*/ 	.word	0x00000050
        /*05f8*/ 	.short	0x010a
        /*05fa*/ 	.byte	0x04
	.zero		1


	//   ....[67]....
        /*05fc*/ 	.word	0x000051b0
        /*0600*/ 	.word	0x000000ff
        /*0604*/ 	.word	0x00000000
        /*0608*/ 	.short	0x0101
        /*060a*/ 	.byte	0x04
	.zero		1


	//   ....[68]....
        /*060c*/ 	.word	0x00005e70
        /*0610*/ 	.word	0x00000007
        /*0614*/ 	.word	0x00000020
        /*0618*/ 	.short	0x010a
        /*061a*/ 	.byte	0xff
	.zero		1


	//   ....[69]....
        /*061c*/ 	.word	0x00005fb0
        /*0620*/ 	.word	0x00000012
        /*0624*/ 	.word	0x00000070
        /*0628*/ 	.short	0x010a
        /*062a*/ 	.byte	0xff
	.zero		1


	//   ....[70]....
        /*062c*/ 	.word	0x000061a0
        /*0630*/ 	.word	0x00000007
        /*0634*/ 	.word	0x00000020
        /*0638*/ 	.short	0x010a
        /*063a*/ 	.byte	0xff
	.zero		1


	//   ....[71]....
        /*063c*/ 	.word	0x000064f0
        /*0640*/ 	.word	0x00000012
        /*0644*/ 	.word	0x00000070
        /*0648*/ 	.short	0x010a
        /*064a*/ 	.byte	0xff
	.zero		1


	//   ....[72]....
        /*064c*/ 	.word	0x00007e30
        /*0650*/ 	.word	0x000000ff
        /*0654*/ 	.word	0x00000000
        /*0658*/ 	.short	0x0101
        /*065a*/ 	.byte	0x05
	.zero		1


	//   ....[73]....
        /*065c*/ 	.word	0x00009f90
        /*0660*/ 	.word	0x00000000
        /*0664*/ 	.word	0x00000000
        /*0668*/ 	.short	0x0101
        /*066a*/ 	.byte	0xff
	.zero		1


	//   ....[74]....
        /*066c*/ 	.word	0x0000a300
        /*0670*/ 	.word	0x00000002
        /*0674*/ 	.word	0x000000c0
        /*0678*/ 	.short	0x010a
        /*067a*/ 	.byte	0xff
	.zero		1


	//   ....[75]....
        /*067c*/ 	.word	0x0000a360
        /*0680*/ 	.word	0x00000004
        /*0684*/ 	.word	0x00000010
        /*0688*/ 	.short	0x010a
        /*068a*/ 	.byte	0xff
	.zero		1


	//   ....[76]....
        /*068c*/ 	.word	0x0000a3c0
        /*0690*/ 	.word	0x00000004
        /*0694*/ 	.word	0x00000010
        /*0698*/ 	.short	0x010a
        /*069a*/ 	.byte	0xff
	.zero		1


	//   ....[77]....
        /*069c*/ 	.word	0x0000a410
        /*06a0*/ 	.word	0x00000003
        /*06a4*/ 	.word	0x00000050
        /*06a8*/ 	.short	0x010a
        /*06aa*/ 	.byte	0xff
	.zero		1


	//   ....[78]....
        /*06ac*/ 	.word	0x0000a470
        /*06b0*/ 	.word	0x00000003
        /*06b4*/ 	.word	0x00000000
        /*06b8*/ 	.short	0x010a
        /*06ba*/ 	.byte	0xff
	.zero		1


	//   ....[79]....
        /*06bc*/ 	.word	0x0000a4c0
        /*06c0*/ 	.word	0x00000000
        /*06c4*/ 	.word	0x000000b0
        /*06c8*/ 	.short	0x010a
        /*06ca*/ 	.byte	0xff
	.zero		1


	//   ....[80]....
        /*06cc*/ 	.word	0x0000a520
        /*06d0*/ 	.word	0x00000003
        /*06d4*/ 	.word	0x00000060
        /*06d8*/ 	.short	0x010a
        /*06da*/ 	.byte	0xff
	.zero		1


	//   ....[81]....
        /*06dc*/ 	.word	0x0000a570
        /*06e0*/ 	.word	0x00000000
        /*06e4*/ 	.word	0x00000050
        /*06e8*/ 	.short	0x010a
        /*06ea*/ 	.byte	0xff
	.zero		1


	//   ....[82]....
        /*06ec*/ 	.word	0x0000a5d0
        /*06f0*/ 	.word	0x00000002
        /*06f4*/ 	.word	0x00000060
        /*06f8*/ 	.short	0x010a
        /*06fa*/ 	.byte	0xff
	.zero		1


	//   ....[83]....
        /*06fc*/ 	.word	0x0000a620
        /*0700*/ 	.word	0x00000003
        /*0704*/ 	.word	0x00000050
        /*0708*/ 	.short	0x010a
        /*070a*/ 	.byte	0xff
	.zero		1


	//   ....[84]....
        /*070c*/ 	.word	0x0000a680
        /*0710*/ 	.word	0x00000004
        /*0714*/ 	.word	0x00000090
        /*0718*/ 	.short	0x010a
        /*071a*/ 	.byte	0xff
	.zero		1


	//   ....[85]....
        /*071c*/ 	.word	0x0000a6e0
        /*0720*/ 	.word	0x00000003
        /*0724*/ 	.word	0x00000000
        /*0728*/ 	.short	0x010a
        /*072a*/ 	.byte	0xff
	.zero		1


	//   ....[86]....
        /*072c*/ 	.word	0x0000a740
        /*0730*/ 	.word	0x00000002
        /*0734*/ 	.word	0x00000000
        /*0738*/ 	.short	0x010a
        /*073a*/ 	.byte	0xff
	.zero		1


	//   ....[87]....
        /*073c*/ 	.word	0x0000a7a0
        /*0740*/ 	.word	0x00000003
        /*0744*/ 	.word	0x00000000
        /*0748*/ 	.short	0x010a
        /*074a*/ 	.byte	0xff
	.zero		1


	//   ....[88]....
        /*074c*/ 	.word	0x0000a800
        /*0750*/ 	.word	0x00000003
        /*0754*/ 	.word	0x00000000
        /*0758*/ 	.short	0x010a
        /*075a*/ 	.byte	0xff
	.zero		1


	//   ....[89]....
        /*075c*/ 	.word	0x0000a860
        /*0760*/ 	.word	0x00000002
        /*0764*/ 	.word	0x00000000
        /*0768*/ 	.short	0x010a
        /*076a*/ 	.byte	0xff
	.zero		1


	//   ....[90]....
        /*076c*/ 	.word	0x0000a8b0
        /*0770*/ 	.word	0x00000002
        /*0774*/ 	.word	0x00000050
        /*0778*/ 	.short	0x010a
        /*077a*/ 	.byte	0xff
	.zero		1


	//   ....[91]....
        /*077c*/ 	.word	0x0000a910
        /*0780*/ 	.word	0x00000002
        /*0784*/ 	.word	0x00000048
        /*0788*/ 	.short	0x010a
        /*078a*/ 	.byte	0xff
	.zero		1


	//   ....[92]....
        /*078c*/ 	.word	0x0000a970
        /*0790*/ 	.word	0x00000003
        /*0794*/ 	.word	0x00000030
        /*0798*/ 	.short	0x010a
        /*079a*/ 	.byte	0xff
	.zero		1


	//   ....[93]....
        /*079c*/ 	.word	0x0000a9d0
        /*07a0*/ 	.word	0x00000002
        /*07a4*/ 	.word	0x00000000
        /*07a8*/ 	.short	0x010a
        /*07aa*/ 	.byte	0xff
	.zero		1


	//   ....[94]....
        /*07ac*/ 	.word	0x0000aa30
        /*07b0*/ 	.word	0x00000002
        /*07b4*/ 	.word	0x00000050
        /*07b8*/ 	.short	0x010a
        /*07ba*/ 	.byte	0xff
	.zero		1


	//   ....[95]....
        /*07bc*/ 	.word	0x0000aa80
        /*07c0*/ 	.word	0x00000007
        /*07c4*/ 	.word	0x00000020
        /*07c8*/ 	.short	0x010a
        /*07ca*/ 	.byte	0xff
	.zero		1


	//   ....[96]....
        /*07cc*/ 	.word	0x0000aad0
        /*07d0*/ 	.word	0x00000012
        /*07d4*/ 	.word	0x00000070
        /*07d8*/ 	.short	0x010a
        /*07da*/ 	.byte	0xff
	.zero		1


	//----- nvinfo : EIATTR_NUM_MBARRIERS
	.align		4
.L_49:
        /*07dc*/ 	.byte	0x03, 0x38
        /*07de*/ 	.short	0x001a


	//----- nvinfo : EIATTR_EXIT_INSTR_OFFSETS
	.align		4
        /*07e0*/ 	.byte	0x04, 0x1c
        /*07e2*/ 	.short	(.L_51 - .L_50)


	//   ....[0]....
.L_50:
        /*07e4*/ 	.word	0x00002670


	//   ....[1]....
        /*07e8*/ 	.word	0x00002b80


	//   ....[2]....
        /*07ec*/ 	.word	0x00002be0


	//   ....[3]....
        /*07f0*/ 	.word	0x00003d00


	//   ....[4]....
        /*07f4*/ 	.word	0x00004e60


	//   ....[5]....
        /*07f8*/ 	.word	0x00004ea0


	//   ....[6]....
        /*07fc*/ 	.word	0x0000a210


	//   ....[7]....
        /*0800*/ 	.word	0x0000a290


	//   ....[8]....
        /*0804*/ 	.word	0x0000a2c0


	//   ....[9]....
        /*0808*/ 	.word	0x0000a2f0


	//----- nvinfo : EIATTR_MAX_THREADS
	.align		4
.L_51:
        /*080c*/ 	.byte	0x04, 0x05
        /*080e*/ 	.short	(.L_53 - .L_52)
.L_52:
        /*0810*/ 	.word	0x00000100
        /*0814*/ 	.word	0x00000001
        /*0818*/ 	.word	0x00000001


	//----- nvinfo : EIATTR_CRS_STACK_SIZE
	.align		4
.L_53:
        /*081c*/ 	.byte	0x04, 0x1e
        /*081e*/ 	.short	(.L_55 - .L_54)
.L_54:
        /*0820*/ 	.word	0x00000000


	//----- nvinfo : EIATTR_CBANK_PARAM_SIZE
	.align		4
.L_55:
        /*0824*/ 	.byte	0x03, 0x19
        /*0826*/ 	.short	0x0800


	//----- nvinfo : EIATTR_PARAM_CBANK
	.align		4
        /*0828*/ 	.byte	0x04, 0x0a
        /*082a*/ 	.short	(.L_57 - .L_56)
	.align		4
.L_56:
        /*082c*/ 	.word	index@(.nv.constant0._ZN7cutlass13device_kernelINS_4gemm6kernel13GemmUniversalIN4cute5tupleIJiiiiEEENS1_10collective13CollectiveMmaINS1_35MainloopSm100TmaUmmaWarpSpecializedILi2ELi2ELi4ENS5_IJNS4_1CILi1EEESB_SB_EEEEENS5_IJNSA_ILi64EEENSA_ILi240EEENSA_ILi128EEEEEENS_6half_tENS5_IJlSB_lEEESI_SJ_NS4_8TiledMMAINS4_8MMA_AtomIJNS4_20SM100_MMA_F16BF16_SSISI_SI_fLi64ELi240ELNS4_4UMMA5MajorE0ELSO_0ELNSN_7ScaleInE0ELSP_0EEEEEENS4_6LayoutISC_NS5_IJNSA_ILi0EEEST_ST_EEEEENS5_IJNS4_10UnderscoreESW_SW_EEEEENS4_13SM90_TMA_LOADENS4_14ComposedLayoutINS4_7SwizzleILi3ELi4ELi3EEENS4_18smem_ptr_flag_bitsILi16EEENSS_INS5_IJNSA_ILi8EEESE_EEENS5_IJSE_SB_EEEEEEEvNS4_8identityESZ_S19_vS1A_EENS_8epilogue10collective18CollectiveEpilogueINS1C_23Sm100TmaWarpSpecializedILi2ELi1ELi120ELb1ELb0EEEJSH_NS5_IJNSS_ISE_SB_EENSS_ISF_SB_EEEEESI_SJ_SI_SJ_NS1C_6fusion15FusionCallbacksIS1G_NS1K_17LinearCombinationISI_fSI_fLNS_15FloatRoundStyleE2EEESH_S1J_JEEENS4_5SM1004TMEM4LOAD26SM100_TMEM_LOAD_16dp256b2xESZ_NS10_INS11_ILi1ELi4ELi3EEES14_NSS_INS5_IJS15_NSA_ILi16EEEEEENS5_IJS1V_SB_EEEEEEENS4_17SM75_U32x4_LDSM_NENS4_14SM90_TMA_STOREES1Z_NS4_17SM90_U32x4_STSM_NENS4_39AutoVectorizingCopyWithAssumedAlignmentILi128EEEEEEvvEEEEvNT_6ParamsE)
        /*0830*/ 	.short	0x0380
        /*0832*/ 	.short	0x0800


	//----- nvinfo : EIATTR_SW_WAR
	.align		4
.L_57:
        /*0834*/ 	.byte	0x04, 0x36
        /*0836*/ 	.short	(.L_59 - .L_58)
.L_58:
        /*0838*/ 	.word	0x00000008
.L_59:


//--------------------- .nv.callgraph             --------------------------
	.section	.nv.callgraph,"",@"SHT_CUDA_CALLGRAPH"
	.align	4
	.sectionentsize	8
	.align		4
        /*0000*/ 	.word	0x00000000
	.align		4
        /*0004*/ 	.word	0xffffffff
	.align		4
        /*0008*/ 	.word	index@(_ZN7cutlass13device_kernelINS_4gemm6kernel13GemmUniversalIN4cute5tupleIJiiiiEEENS1_10collective13CollectiveMmaINS1_35MainloopSm100TmaUmmaWarpSpecializedILi2ELi2ELi4ENS5_IJNS4_1CILi1EEESB_SB_EEEEENS5_IJNSA_ILi64EEENSA_ILi240EEENSA_ILi128EEEEEENS_6half_tENS5_IJlSB_lEEESI_SJ_NS4_8TiledMMAINS4_8MMA_AtomIJNS4_20SM100_MMA_F16BF16_SSISI_SI_fLi64ELi240ELNS4_4UMMA5MajorE0ELSO_0ELNSN_7ScaleInE0ELSP_0EEEEEENS4_6LayoutISC_NS5_IJNSA_ILi0EEEST_ST_EEEEENS5_IJNS4_10UnderscoreESW_SW_EEEEENS4_13SM90_TMA_LOADENS4_14ComposedLayoutINS4_7SwizzleILi3ELi4ELi3EEENS4_18smem_ptr_flag_bitsILi16EEENSS_INS5_IJNSA_ILi8EEESE_EEENS5_IJSE_SB_EEEEEEEvNS4_8identityESZ_S19_vS1A_EENS_8epilogue10collective18CollectiveEpilogueINS1C_23Sm100TmaWarpSpecializedILi2ELi1ELi120ELb1ELb0EEEJSH_NS5_IJNSS_ISE_SB_EENSS_ISF_SB_EEEEESI_SJ_SI_SJ_NS1C_6fusion15FusionCallbacksIS1G_NS1K_17LinearCombinationISI_fSI_fLNS_15FloatRoundStyleE2EEESH_S1J_JEEENS4_5SM1004TMEM4LOAD26SM100_TMEM_LOAD_16dp256b2xESZ_NS10_INS11_ILi1ELi4ELi3EEES14_NSS_INS5_IJS15_NSA_ILi16EEEEEENS5_IJS1V_SB_EEEEEEENS4_17SM75_U32x4_LDSM_NENS4_14SM90_TMA_STOREES1Z_NS4_17SM90_U32x4_STSM_NENS4_39AutoVectorizingCopyWithAssumedAlignmentILi128EEEEEEvvEEEEvNT_6ParamsE)
	.align		4
        /*000c*/ 	.word	index@(__assertfail)
	.align		4
        /*0010*/ 	.word	0x00000000
	.align		4
        /*0014*/ 	.word	0xfffffffe
	.align		4
        /*0018*/ 	.word	0x00000000
	.align		4
        /*001c*/ 	.word	0xfffffffd
	.align		4
        /*0020*/ 	.word	0x00000000
	.align		4
        /*0024*/ 	.word	0xfffffffc


//--------------------- .nv.constant4             --------------------------
	.section	.nv.constant4,"a",@progbits
	.align	8
	.align		8
.nv.constant4:
        /*0000*/ 	.dword	__assertfail
	.align		8
        /*0008*/ 	.dword	__unnamed_1
	.align		8
        /*0010*/ 	.dword	__unnamed_2
	.align		8
        /*0018*/ 	.dword	_ZN40_INTERNAL_989d3b35_4_k_cu_0360176b_133144cuda3std3__45__cpo5beginE
	.align		8
        /*0020*/ 	.dword	_ZN40_INTERNAL_989d3b35_4_k_cu_0360176b_133144cuda3std3__45__cpo3endE
	.align		8
        /*0028*/ 	.dword	_ZN40_INTERNAL_989d3b35_4_k_cu_0360176b_133144cuda3std3__45__cpo6cbeginE
	.align		8
        /*0030*/ 	.dword	_ZN40_INTERNAL_989d3b35_4_k_cu_0360176b_133144cuda3std3__45__cpo4cendE
	.align		8
        /*0038*/ 	.dword	_ZN40_INTERNAL_989d3b35_4_k_cu_0360176b_133144cuda3std3__442_GLOBAL__N__989d3b35_4_k_cu_0360176b_133146ignoreE
	.align		8
        /*0040*/ 	.dword	_ZN40_INTERNAL_989d3b35_4_k_cu_0360176b_133144cuda3std3__419piecewise_constructE
	.align		8
        /*0048*/ 	.dword	_ZN40_INTERNAL_989d3b35_4_k_cu_0360176b_133144cuda3std3__48in_placeE
	.align		8
        /*0050*/ 	.dword	_ZN40_INTERNAL_989d3b35_4_k_cu_0360176b_133144cuda3std6ranges3__45__cpo4swapE
	.align		8
        /*0058*/ 	.dword	_ZN40_INTERNAL_989d3b35_4_k_cu_0360176b_133144cuda3std6ranges3__45__cpo9iter_moveE
	.align		8
        /*0060*/ 	.dword	_ZN40_INTERNAL_989d3b35_4_k_cu_0360176b_133144cute7productE
	.align		8
        /*0068*/ 	.dword	_ZN40_INTERNAL_989d3b35_4_k_cu_0360176b_133144cute1_E
	.align		8
        /*0070*/ 	.dword	$str$25
	.align		8
        /*0078*/ 	.dword	$str$26
	.align		8
        /*0080*/ 	.dword	$str$27
	.align		8
        /*0088*/ 	.dword	$str$28


//--------------------- .text._ZN7cutlass13device_kernelINS_4gemm6kernel13GemmUniversalIN4cute5tupleIJiiiiEEENS1_10collective13CollectiveMmaINS1_35MainloopSm100TmaUmmaWarpSpecializedILi2ELi2ELi4ENS5_IJNS4_1CILi1EEESB_SB_EEEEENS5_IJNSA_ILi64EEENSA_ILi240EEENSA_ILi128EEEEEENS_6half_tENS5_IJlSB_lEEESI_SJ_NS4_8TiledMMAINS4_8MMA_AtomIJNS4_20SM100_MMA_F16BF16_SSISI_SI_fLi64ELi240ELNS4_4UMMA5MajorE0ELSO_0ELNSN_7ScaleInE0ELSP_0EEEEEENS4_6LayoutISC_NS5_IJNSA_ILi0EEEST_ST_EEEEENS5_IJNS4_10UnderscoreESW_SW_EEEEENS4_13SM90_TMA_LOADENS4_14ComposedLayoutINS4_7SwizzleILi3ELi4ELi3EEENS4_18smem_ptr_flag_bitsILi16EEENSS_INS5_IJNSA_ILi8EEESE_EEENS5_IJSE_SB_EEEEEEEvNS4_8identityESZ_S19_vS1A_EENS_8epilogue10collective18CollectiveEpilogueINS1C_23Sm100TmaWarpSpecializedILi2ELi1ELi120ELb1ELb0EEEJSH_NS5_IJNSS_ISE_SB_EENSS_ISF_SB_EEEEESI_SJ_SI_SJ_NS1C_6fusion15FusionCallbacksIS1G_NS1K_17LinearCombinationISI_fSI_fLNS_15FloatRoundStyleE2EEESH_S1J_JEEENS4_5SM1004TMEM4LOAD26SM100_TMEM_LOAD_16dp256b2xESZ_NS10_INS11_ILi1ELi4ELi3EEES14_NSS_INS5_IJS15_NSA_ILi16EEEEEENS5_IJS1V_SB_EEEEEEENS4_17SM75_U32x4_LDSM_NENS4_14SM90_TMA_STOREES1Z_NS4_17SM90_U32x4_STSM_NENS4_39AutoVectorizingCopyWithAssumedAlignmentILi128EEEEEEvvEEEEvNT_6ParamsE --------------------------
	.section	.text._ZN7cutlass13device_kernelINS_4gemm6kernel13GemmUniversalIN4cute5tupleIJiiiiEEENS1_10collective13CollectiveMmaINS1_35MainloopSm100TmaUmmaWarpSpecializedILi2ELi2ELi4ENS5_IJNS4_1CILi1EEESB_SB_EEEEENS5_IJNSA_ILi64EEENSA_ILi240EEENSA_ILi128EEEEEENS_6half_tENS5_IJlSB_lEEESI_SJ_NS4_8TiledMMAINS4_8MMA_AtomIJNS4_20SM100_MMA_F16BF16_SSISI_SI_fLi64ELi240ELNS4_4UMMA5MajorE0ELSO_0ELNSN_7ScaleInE0ELSP_0EEEEEENS4_6LayoutISC_NS5_IJNSA_ILi0EEEST_ST_EEEEENS5_IJNS4_10UnderscoreESW_SW_EEEEENS4_13SM90_TMA_LOADENS4_14ComposedLayoutINS4_7SwizzleILi3ELi4ELi3EEENS4_18smem_ptr_flag_bitsILi16EEENSS_INS5_IJNSA_ILi8EEESE_EEENS5_IJSE_SB_EEEEEEEvNS4_8identityESZ_S19_vS1A_EENS_8epilogue10collective18CollectiveEpilogueINS1C_23Sm100TmaWarpSpecializedILi2ELi1ELi120ELb1ELb0EEEJSH_NS5_IJNSS_ISE_SB_EENSS_ISF_SB_EEEEESI_SJ_SI_SJ_NS1C_6fusion15FusionCallbacksIS1G_NS1K_17LinearCombinationISI_fSI_fLNS_15FloatRoundStyleE2EEESH_S1J_JEEENS4_5SM1004TMEM4LOAD26SM100_TMEM_LOAD_16dp256b2xESZ_NS10_INS11_ILi1ELi4ELi3EEES14_NSS_INS5_IJS15_NSA_ILi16EEEEEENS5_IJS1V_SB_EEEEEEENS4_17SM75_U32x4_LDSM_NENS4_14SM90_TMA_STOREES1Z_NS4_17SM90_U32x4_STSM_NENS4_39AutoVectorizingCopyWithAssumedAlignmentILi128EEEEEEvvEEEEvNT_6ParamsE,"ax",@progbits
	.align	128
.text._ZN7cutlass13device_kernelINS_4gemm6kernel13GemmUniversalIN4cute5tupleIJiiiiEEENS1_10collective13CollectiveMmaINS1_35MainloopSm100TmaUmmaWarpSpecializedILi2ELi2ELi4ENS5_IJNS4_1CILi1EEESB_SB_EEEEENS5_IJNSA_ILi64EEENSA_ILi240EEENSA_ILi128EEEEEENS_6half_tENS5_IJlSB_lEEESI_SJ_NS4_8TiledMMAINS4_8MMA_AtomIJNS4_20SM100_MMA_F16BF16_SSISI_SI_fLi64ELi240ELNS4_4UMMA5MajorE0ELSO_0ELNSN_7ScaleInE0ELSP_0EEEEEENS4_6LayoutISC_NS5_IJNSA_ILi0EEEST_ST_EEEEENS5_IJNS4_10UnderscoreESW_SW_EEEEENS4_13SM90_TMA_LOADENS4_14ComposedLayoutINS4_7SwizzleILi3ELi4ELi3EEENS4_18smem_ptr_flag_bitsILi16EEENSS_INS5_IJNSA_ILi8EEESE_EEENS5_IJSE_SB_EEEEEEEvNS4_8identityESZ_S19_vS1A_EENS_8epilogue10collective18CollectiveEpilogueINS1C_23Sm100TmaWarpSpecializedILi2ELi1ELi120ELb1ELb0EEEJSH_NS5_IJNSS_ISE_SB_EENSS_ISF_SB_EEEEESI_SJ_SI_SJ_NS1C_6fusion15FusionCallbacksIS1G_NS1K_17LinearCombinationISI_fSI_fLNS_15FloatRoundStyleE2EEESH_S1J_JEEENS4_5SM1004TMEM4LOAD26SM100_TMEM_LOAD_16dp256b2xESZ_NS10_INS11_ILi1ELi4ELi3EEES14_NSS_INS5_IJS15_NSA_ILi16EEEEEENS5_IJS1V_SB_EEEEEEENS4_17SM75_U32x4_LDSM_NENS4_14SM90_TMA_STOREES1Z_NS4_17SM90_U32x4_STSM_NENS4_39AutoVectorizingCopyWithAssumedAlignmentILi128EEEEEEvvEEEEvNT_6ParamsE:
        .type           _ZN7cutlass13device_kernelINS_4gemm6kernel13GemmUniversalIN4cute5tupleIJiiiiEEENS1_10collective13CollectiveMmaINS1_35MainloopSm100TmaUmmaWarpSpecializedILi2ELi2ELi4ENS5_IJNS4_1CILi1EEESB_SB_EEEEENS5_IJNSA_ILi64EEENSA_ILi240EEENSA_ILi128EEEEEENS_6half_tENS5_IJlSB_lEEESI_SJ_NS4_8TiledMMAINS4_8MMA_AtomIJNS4_20SM100_MMA_F16BF16_SSISI_SI_fLi64ELi240ELNS4_4UMMA5MajorE0ELSO_0ELNSN_7ScaleInE0ELSP_0EEEEEENS4_6LayoutISC_NS5_IJNSA_ILi0EEEST_ST_EEEEENS5_IJNS4_10UnderscoreESW_SW_EEEEENS4_13SM90_TMA_LOADENS4_14ComposedLayoutINS4_7SwizzleILi3ELi4ELi3EEENS4_18smem_ptr_flag_bitsILi16EEENSS_INS5_IJNSA_ILi8EEESE_EEENS5_IJSE_SB_EEEEEEEvNS4_8identityESZ_S19_vS1A_EENS_8epilogue10collective18CollectiveEpilogueINS1C_23Sm100TmaWarpSpecializedILi2ELi1ELi120ELb1ELb0EEEJSH_NS5_IJNSS_ISE_SB_EENSS_ISF_SB_EEEEESI_SJ_SI_SJ_NS1C_6fusion15FusionCallbacksIS1G_NS1K_17LinearCombinationISI_fSI_fLNS_15FloatRoundStyleE2EEESH_S1J_JEEENS4_5SM1004TMEM4LOAD26SM100_TMEM_LOAD_16dp256b2xESZ_NS10_INS11_ILi1ELi4ELi3EEES14_NSS_INS5_IJS15_NSA_ILi16EEEEEENS5_IJS1V_SB_EEEEEEENS4_17SM75_U32x4_LDSM_NENS4_14SM90_TMA_STOREES1Z_NS4_17SM90_U32x4_STSM_NENS4_39AutoVectorizingCopyWithAssumedAlignmentILi128EEEEEEvvEEEEvNT_6ParamsE,@function
        .size           _ZN7cutlass13device_kernelINS_4gemm6kernel13GemmUniversalIN4cute5tupleIJiiiiEEENS1_10collective13CollectiveMmaINS1_35MainloopSm100TmaUmmaWarpSpecializedILi2ELi2ELi4ENS5_IJNS4_1CILi1EEESB_SB_EEEEENS5_IJNSA_ILi64EEENSA_ILi240EEENSA_ILi128EEEEEENS_6half_tENS5_IJlSB_lEEESI_SJ_NS4_8TiledMMAINS4_8MMA_AtomIJNS4_20SM100_MMA_F16BF16_SSISI_SI_fLi64ELi240ELNS4_4UMMA5MajorE0ELSO_0ELNSN_7ScaleInE0ELSP_0EEEEEENS4_6LayoutISC_NS5_IJNSA_ILi0EEEST_ST_EEEEENS5_IJNS4_10UnderscoreESW_SW_EEEEENS4_13SM90_TMA_LOADENS4_14ComposedLayoutINS4_7SwizzleILi3ELi4ELi3EEENS4_18smem_ptr_flag_bitsILi16EEENSS_INS5_IJNSA_ILi8EEESE_EEENS5_IJSE_SB_EEEEEEEvNS4_8identityESZ_S19_vS1A_EENS_8epilogue10collective18CollectiveEpilogueINS1C_23Sm100TmaWarpSpecializedILi2ELi1ELi120ELb1ELb0EEEJSH_NS5_IJNSS_ISE_SB_EENSS_ISF_SB_EEEEESI_SJ_SI_SJ_NS1C_6fusion15FusionCallbacksIS1G_NS1K_17LinearCombinationISI_fSI_fLNS_15FloatRoundStyleE2EEESH_S1J_JEEENS4_5SM1004TMEM4LOAD26SM100_TMEM_LOAD_16dp256b2xESZ_NS10_INS11_ILi1ELi4ELi3EEES14_NSS_INS5_IJS15_NSA_ILi16EEEEEENS5_IJS1V_SB_EEEEEEENS4_17SM75_U32x4_LDSM_NENS4_14SM90_TMA_STOREES1Z_NS4_17SM90_U32x4_STSM_NENS4_39AutoVectorizingCopyWithAssumedAlignmentILi128EEEEEEvvEEEEvNT_6ParamsE,(.L_x_146 - _ZN7cutlass13device_kernelINS_4gemm6kernel13GemmUniversalIN4cute5tupleIJiiiiEEENS1_10collective13CollectiveMmaINS1_35MainloopSm100TmaUmmaWarpSpecializedILi2ELi2ELi4ENS5_IJNS4_1CILi1EEESB_SB_EEEEENS5_IJNSA_ILi64EEENSA_ILi240EEENSA_ILi128EEEEEENS_6half_tENS5_IJlSB_lEEESI_SJ_NS4_8TiledMMAINS4_8MMA_AtomIJNS4_20SM100_MMA_F16BF16_SSISI_SI_fLi64ELi240ELNS4_4UMMA5MajorE0ELSO_0ELNSN_7ScaleInE0ELSP_0EEEEEENS4_6LayoutISC_NS5_IJNSA_ILi0EEEST_ST_EEEEENS5_IJNS4_10UnderscoreESW_SW_EEEEENS4_13SM90_TMA_LOADENS4_14ComposedLayoutINS4_7SwizzleILi3ELi4ELi3EEENS4_18smem_ptr_flag_bitsILi16EEENSS_INS5_IJNSA_ILi8EEESE_EEENS5_IJSE_SB_EEEEEEEvNS4_8identityESZ_S19_vS1A_EENS_8epilogue10collective18CollectiveEpilogueINS1C_23Sm100TmaWarpSpecializedILi2ELi1ELi120ELb1ELb0EEEJSH_NS5_IJNSS_ISE_SB_EENSS_ISF_SB_EEEEESI_SJ_SI_SJ_NS1C_6fusion15FusionCallbacksIS1G_NS1K_17LinearCombinationISI_fSI_fLNS_15FloatRoundStyleE2EEESH_S1J_JEEENS4_5SM1004TMEM4LOAD26SM100_TMEM_LOAD_16dp256b2xESZ_NS10_INS11_ILi1ELi4ELi3EEES14_NSS_INS5_IJS15_NSA_ILi16EEEEEENS5_IJS1V_SB_EEEEEEENS4_17SM75_U32x4_LDSM_NENS4_14SM90_TMA_STOREES1Z_NS4_17SM90_U32x4_STSM_NENS4_39AutoVectorizingCopyWithAssumedAlignmentILi128EEEEEEvvEEEEvNT_6ParamsE)
        .other          _ZN7cutlass13device_kernelINS_4gemm6kernel13GemmUniversalIN4cute5tupleIJiiiiEEENS1_10collective13CollectiveMmaINS1_35MainloopSm100TmaUmmaWarpSpecializedILi2ELi2ELi4ENS5_IJNS4_1CILi1EEESB_SB_EEEEENS5_IJNSA_ILi64EEENSA_ILi240EEENSA_ILi128EEEEEENS_6half_tENS5_IJlSB_lEEESI_SJ_NS4_8TiledMMAINS4_8MMA_AtomIJNS4_20SM100_MMA_F16BF16_SSISI_SI_fLi64ELi240ELNS4_4UMMA5MajorE0ELSO_0ELNSN_7ScaleInE0ELSP_0EEEEEENS4_6LayoutISC_NS5_IJNSA_ILi0EEEST_ST_EEEEENS5_IJNS4_10UnderscoreESW_SW_EEEEENS4_13SM90_TMA_LOADENS4_14ComposedLayoutINS4_7SwizzleILi3ELi4ELi3EEENS4_18smem_ptr_flag_bitsILi16EEENSS_INS5_IJNSA_ILi8EEESE_EEENS5_IJSE_SB_EEEEEEEvNS4_8identityESZ_S19_vS1A_EENS_8epilogue10collective18CollectiveEpilogueINS1C_23Sm100TmaWarpSpecializedILi2ELi1ELi120ELb1ELb0EEEJSH_NS5_IJNSS_ISE_SB_EENSS_ISF_SB_EEEEESI_SJ_SI_SJ_NS1C_6fusion15FusionCallbacksIS1G_NS1K_17LinearCombinationISI_fSI_fLNS_15FloatRoundStyleE2EEESH_S1J_JEEENS4_5SM1004TMEM4LOAD26SM100_TMEM_LOAD_16dp256b2xESZ_NS10_INS11_ILi1ELi4ELi3EEES14_NSS_INS5_IJS15_NSA_ILi16EEEEEENS5_IJS1V_SB_EEEEEEENS4_17SM75_U32x4_LDSM_NENS4_14SM90_TMA_STOREES1Z_NS4_17SM90_U32x4_STSM_NENS4_39AutoVectorizingCopyWithAssumedAlignmentILi128EEEEEEvvEEEEvNT_6ParamsE,@"STO_CUDA_ENTRY STV_DEFAULT"
_ZN7cutlass13device_kernelINS_4gemm6kernel13GemmUniversalIN4cute5tupleIJiiiiEEENS1_10collective13CollectiveMmaINS1_35MainloopSm100TmaUmmaWarpSpecializedILi2ELi2ELi4ENS5_IJNS4_1CILi1EEESB_SB_EEEEENS5_IJNSA_ILi64EEENSA_ILi240EEENSA_ILi128EEEEEENS_6half_tENS5_IJlSB_lEEESI_SJ_NS4_8TiledMMAINS4_8MMA_AtomIJNS4_20SM100_MMA_F16BF16_SSISI_SI_fLi64ELi240ELNS4_4UMMA5MajorE0ELSO_0ELNSN_7ScaleInE0ELSP_0EEEEEENS4_6LayoutISC_NS5_IJNSA_ILi0EEEST_ST_EEEEENS5_IJNS4_10UnderscoreESW_SW_EEEEENS4_13SM90_TMA_LOADENS4_14ComposedLayoutINS4_7SwizzleILi3ELi4ELi3EEENS4_18smem_ptr_flag_bitsILi16EEENSS_INS5_IJNSA_ILi8EEESE_EEENS5_IJSE_SB_EEEEEEEvNS4_8identityESZ_S19_vS1A_EENS_8epilogue10collective18CollectiveEpilogueINS1C_23Sm100TmaWarpSpecializedILi2ELi1ELi120ELb1ELb0EEEJSH_NS5_IJNSS_ISE_SB_EENSS_ISF_SB_EEEEESI_SJ_SI_SJ_NS1C_6fusion15FusionCallbacksIS1G_NS1K_17LinearCombinationISI_fSI_fLNS_15FloatRoundStyleE2EEESH_S1J_JEEENS4_5SM1004TMEM4LOAD26SM100_TMEM_LOAD_16dp256b2xESZ_NS10_INS11_ILi1ELi4ELi3EEES14_NSS_INS5_IJS15_NSA_ILi16EEEEEENS5_IJS1V_SB_EEEEEEENS4_17SM75_U32x4_LDSM_NENS4_14SM90_TMA_STOREES1Z_NS4_17SM90_U32x4_STSM_NENS4_39AutoVectorizingCopyWithAssumedAlignmentILi128EEEEEEvvEEEEvNT_6ParamsE:
[----:B------:R-:W1:Y:S01]  /*0000*/  LDC R1, c[0x0][0x37c] ;  /* 0x0000df00ff017b82 */ /* 0x000e620000000800 */
[----:B------:R-:W2:Y:S01]  /*0010*/  S2R R6, SR_TID.X ;  /* 0x0000000000067919 */ /* 0x000ea20000002100 */
[----:B------:R-:W3:Y:S01]  /*0020*/  LDCU.64 UR4, c[0x0][0x890] ;  /* 0x00011200ff0477ac */ /* 0x000ee20008000a00 */
[----:B-1----:R-:W-:Y:S01]  /*0030*/  VIADD R1, R1, 0xffffffe8 ;  /* 0xffffffe801017836 */ /* 0x002fe20000000000 */
[----:B------:R-:W-:Y:S02]  /*0040*/  PRMT R244, RZ, 0x7610, R244 ;  /* 0x00007610fff47816 */ /* 0x000fe400000000f4 */
[----:B------:R-:W-:Y:S01]  /*0050*/  ELECT P3, URZ, PT ;  /* 0x0000000000ff782f */ /* 0x000fe20003860000 */
[----:B------:R-:W1:Y:S01]  /*0060*/  LDCU.64 UR52, c[0x0][0x358] ;  /* 0x00006b00ff3477ac */ /* 0x000e620008000a00 */
[----:B---3--:R-:W-:-:S04]  /*0070*/  UISETP.NE.U32.AND UP0, UPT, UR4, URZ, UPT ;  /* 0x000000ff0400728c */ /* 0x008fc8000bf05070 */
[----:B------:R-:W-:Y:S01]  /*0080*/  UISETP.NE.AND.EX UP0, UPT, UR5, URZ, UPT, UP0 ;  /* 0x000000ff0500728c */ /* 0x000fe2000bf05300 */
[----:B--2---:R-:W-:-:S05]  /*0090*/  SHF.R.U32.HI R2, RZ, 0x5, R6 ;  /* 0x00000005ff027819 */ /* 0x004fca0000011606 */
[----:B------:R-:W2:Y:S02]  /*00a0*/  SHFL.IDX PT, R0, R2, RZ, 0x1f ;  /* 0x00001fff02007589 */ /* 0x000ea400000e0000 */
[----:B--2---:R-:W-:Y:S01]  /*00b0*/  R2UR UR12, R0 ;  /* 0x00000000000c72ca */ /* 0x004fe200000e0000 */
[----:B-1----:R-:W-:-:S14]  /*00c0*/  BRA.U UP0, `(.L_x_0) ;  /* 0x00000001002c7547 */ /* 0x002fdc000b800000 */
[----:B------:R-:W1:Y:S02]  /*00d0*/  LDCU.64 UR6, c[0x0][0x888] ;  /* 0x00011100ff0677ac */ /* 0x000e640008000a00 */
[----:B-1----:R-:W-:-:S04]  /*00e0*/  UISETP.NE.U32.AND UP0, UPT, UR6, URZ, UPT ;  /* 0x000000ff0600728c */ /* 0x002fc8000bf05070 */
[----:B------:R-:W-:-:S09]  /*00f0*/  UISETP.NE.AND.EX UP0, UPT, UR7, URZ, UPT, UP0 ;  /* 0x000000ff0700728c */ /* 0x000fd2000bf05300 */
[----:B------:R-:W-:Y:S05]  /*0100*/  BRA.U !UP0, `(.L_x_1) ;  /* 0x0000000108107547 */ /* 0x000fea000b800000 */
[----:B------:R-:W1:Y:S02]  /*0110*/  LDC.64 R4, c[0x0][0x888] ;  /* 0x00022200ff047b82 */ /* 0x000e640000000a00 */
[----:B-1----:R1:W5:Y:S01]  /*0120*/  LDG.E R137, desc[UR52][R4.64] ;  /* 0x0000003404897981 */ /* 0x002362000c1e1900 */
[----:B------:R-:W-:Y:S01]  /*0130*/  HFMA2 R244, -RZ, RZ, 0, 5.9604644775390625e-08 ;  /* 0x00000001fff47431 */ /* 0x000fe200000001ff */
[----:B------:R-:W-:Y:S05]  /*0140*/  BRA `(.L_x_0) ;  /* 0x00000000000c7947 */ /* 0x000fea0003800000 */
.L_x_1:
[----:B------:R-:W1:Y:S01]  /*0150*/  LDCU UR6, c[0x0][0x880] ;  /* 0x00011000ff0677ac */ /* 0x000e620008000800 */
[----:B------:R-:W-:Y:S01]  /*0160*/  HFMA2 R244, -RZ, RZ, 0, 5.9604644775390625e-08 ;  /* 0x00000001fff47431 */ /* 0x000fe200000001ff */
[----:B-1----:R-:W-:-:S07]  /*0170*/  MOV R137, UR6 ;  /* 0x0000000600897c02 */ /* 0x002fce0008000f00 */
.L_x_0:
[----:B------:R-:W2:Y:S02]  /*0180*/  LDCU.64 UR6, c[0x0][0x8b0] ;  /* 0x00011600ff0677ac */ /* 0x000ea40008000a00 */
[----:B--2---:R-:W-:-:S04]  /*0190*/  UISETP.NE.U32.AND UP0, UPT, UR6, URZ, UPT ;  /* 0x000000ff0600728c */ /* 0x004fc8000bf05070 */
[----:B------:R-:W-:-:S09]  /*01a0*/  UISETP.NE.AND.EX UP0, UPT, UR7, URZ, UPT, UP0 ;  /* 0x000000ff0700728c */ /* 0x000fd2000bf05300 */
[----:B------:R-:W-:Y:S05]  /*01b0*/  BRA.U UP0, `(.L_x_2) ;  /* 0x0000000100247547 */ /* 0x000fea000b800000 */
[----:B------:R-:W2:Y:S02]  /*01c0*/  LDCU.64 UR6, c[0x0][0x8a8] ;  /* 0x00011500ff0677ac */ /* 0x000ea40008000a00 */
[----:B--2---:R-:W-:-:S04]  /*01d0*/  UISETP.NE.U32.AND UP0, UPT, UR6, URZ, UPT ;  /* 0x000000ff0600728c */ /* 0x004fc8000bf05070 */
[----:B------:R-:W-:-:S09]  /*01e0*/  UISETP.NE.AND.EX UP0, UPT, UR7, URZ, UPT, UP0 ;  /* 0x000000ff0700728c */ /* 0x000fd2000bf05300 */
[----:B------:R-:W-:Y:S05]  /*01f0*/  BRA.U !UP0, `(.L_x_3) ;  /* 0x00000001080c7547 */ /* 0x000fea000b800000 */
[----:B-1----:R-:W1:Y:S02]  /*0200*/  LDC.64 R4, c[0x0][0x8a8] ;  /* 0x00022a00ff047b82 */ /* 0x002e640000000a00 */
[----:B-1----:R2:W5:Y:S01]  /*0210*/  LDG.E R136, desc[UR52][R4.64] ;  /* 0x0000003404887981 */ /* 0x002562000c1e1900 */
[----:B------:R-:W-:Y:S05]  /*0220*/  BRA `(.L_x_2) ;  /* 0x0000000000087947 */ /* 0x000fea0003800000 */
.L_x_3:
[----:B------:R-:W2:Y:S02]  /*0230*/  LDCU UR6, c[0x0][0x8a0] ;  /* 0x00011400ff0677ac */ /* 0x000ea40008000800 */
[----:B--2---:R-:W-:Y:S02]  /*0240*/  MOV R136, UR6 ;  /* 0x0000000600887c02 */ /* 0x004fe40008000f00 */
.L_x_2:
[----:B-12---:R-:W-:Y:S01]  /*0250*/  IMAD.U32 R4, RZ, RZ, UR12 ;  /* 0x0000000cff047e24 */ /* 0x006fe2000f8e00ff */
[----:B------:R-:W-:Y:S04]  /*0260*/  BSSY.RECONVERGENT B0, `(.L_x_4) ;  /* 0x000000c000007945 */ /* 0x000fe80003800200 */
[C---:B------:R-:W-:Y:S02]  /*0270*/  ISETP.NE.OR P1, PT, R4.reuse, 0x1, !P3 ;  /* 0x000000010400780c */ /* 0x040fe40005f25670 */
[----:B------:R-:W-:-:S11]  /*0280*/  ISETP.NE.OR P0, PT, R4, 0x3, !P3 ;  /* 0x000000030400780c */ /* 0x000fd60005f05670 */
[----:B------:R-:W-:Y:S05]  /*0290*/  @P1 BRA `(.L_x_5) ;  /* 0x0000000000201947 */ /* 0x000fea0003800000 */
[----:B------:R-:W1:Y:S02]  /*02a0*/  LDCU.64 UR6, c[0x0][0x348] ;  /* 0x00006900ff0677ac */ /* 0x000e640008000a00 */
[----:B-1----:R-:W-:Y:S02]  /*02b0*/  UIADD3 UR8, UP1, UPT, UR6, 0x80, URZ ;  /* 0x0000008006087890 */ /* 0x002fe4000ff3e0ff */
[----:B------:R-:W-:Y:S02]  /*02c0*/  UIADD3 UR6, UP0, UPT, UR6, 0x180, URZ ;  /* 0x0000018006067890 */ /* 0x000fe4000ff1e0ff */
[----:B------:R-:W-:Y:S02]  /*02d0*/  UIADD3.X UR9, UPT, UPT, URZ, UR7, URZ, UP1, !UPT ;  /* 0x00000007ff097290 */ /* 0x000fe40008ffe4ff */
[----:B------:R-:W-:-:S07]  /*02e0*/  UIADD3.X UR7, UPT, UPT, URZ, UR7, URZ, UP0, !UPT ;  /* 0x00000007ff077290 */ /* 0x000fce00087fe4ff */
[----:B------:R1:W-:Y:S02]  /*02f0*/  UTMACCTL.PF [UR8] ;  /* 0x00000000080079b9 */ /* 0x0003e40008040000 */
[----:B------:R1:W-:Y:S02]  /*0300*/  UTMACCTL.PF [UR6] ;  /* 0x00000000060079b9 */ /* 0x0003e40008040000 */
[----:B-1----:R-:W-:Y:S01]  /*0310*/  NOP ;  /* 0x0000000000007918 */ /* 0x002fe20000000000 */
.L_x_5:
[----:B------:R-:W-:Y:S05]  /*0320*/  BSYNC.RECONVERGENT B0 ;  /* 0x0000000000007941 */ /* 0x000fea0003800200 */
.L_x_4:
[----:B------:R-:W-:Y:S04]  /*0330*/  BSSY.RECONVERGENT B0, `(.L_x_6) ;  /* 0x000000a000007945 */ /* 0x000fe80003800200 */
        /* <DEDUP_REMOVED lines=9> */
.L_x_7:
[----:B------:R-:W-:Y:S05]  /*03d0*/  BSYNC.RECONVERGENT B0 ;  /* 0x0000000000007941 */ /* 0x000fea0003800200 */
.L_x_6:
[----:B------:R-:W1:Y:S01]  /*03e0*/  LDCU.64 UR6, c[0x0][0x888] ;  /* 0x00011100ff0677ac */ /* 0x000e620008000a00 */
[----:B------:R-:W-:Y:S02]  /*03f0*/  UISETP.EQ.U32.AND UP1, UPT, UR4, URZ, UPT ;  /* 0x000000ff0400728c */ /* 0x000fe4000bf22070 */
[----:B------:R-:W-:Y:S02]  /*0400*/  UPLOP3.LUT UP3, UPT, UPT, UPT, UPT, 0x80, 0x8 ;  /* 0x000000000008789c */ /* 0x000fe40003f6f070 */
[----:B-1----:R-:W-:-:S04]  /*0410*/  UISETP.NE.U32.AND UP0, UPT, UR6, URZ, UPT ;  /* 0x000000ff0600728c */ /* 0x002fc8000bf05070 */
[----:B------:R-:W-:-:S04]  /*0420*/  UISETP.NE.AND.EX UP2, UPT, UR7, URZ, UPT, UP0 ;  /* 0x000000ff0700728c */ /* 0x000fc8000bf45300 */
[----:B------:R-:W-:-:S04]  /*0430*/  UISETP.EQ.OR.EX UP4, UPT, UR5, URZ, !UP2, UP1 ;  /* 0x000000ff0500728c */ /* 0x000fc8000d782710 */
[----:B------:R-:W-:-:S06]  /*0440*/  UP2UR UR6, UPR, URZ, 0x10 ;  /* 0x00000010ff067883 */ /* 0x000fcc0008000000 */
[----:B------:R-:W-:-:S05]  /*0450*/  MOV R0, UR6 ;  /* 0x0000000600007c02 */ /* 0x000fca0008000f00 */
[----:B------:R1:W-:Y:S01]  /*0460*/  STL [R1+0x10], R0 ;  /* 0x0000100001007387 */ /* 0x0003e20000100800 */
[----:B------:R-:W-:Y:S05]  /*0470*/  BRA.U !UP4, `(.L_x_8) ;  /* 0x000000010c207547 */ /* 0x000fea000b800000 */
[----:B------:R-:W-:Y:S01]  /*0480*/  UISETP.NE.U32.AND UP1, UPT, UR4, URZ, UPT ;  /* 0x000000ff0400728c */ /* 0x000fe2000bf25070 */
[----:B-----5:R-:W-:Y:S01]  /*0490*/  FSETP.NEU.AND P0, PT, R137, RZ, PT ;  /* 0x000000ff8900720b */ /* 0x020fe20003f0d000 */
[----:B------:R-:W-:Y:S02]  /*04a0*/  USEL UR4, URZ, 0xffffffff, UP2 ;  /* 0xffffffffff047887 */ /* 0x000fe40009000000 */
[----:B------:R-:W-:-:S10]  /*04b0*/  UISETP.NE.AND.EX UP1, UPT, UR5, URZ, UPT, UP1 ;  /* 0x000000ff0500728c */ /* 0x000fd4000bf25310 */
[----:B------:R-:W-:Y:S01]  /*04c0*/  VOTEU.ANY UP0, P0 ;  /* 0x0000000000ff7886 */ /* 0x000fe20000000100 */
[----:B------:R-:W-:-:S04]  /*04d0*/  @!UP1 USEL UR4, URZ, 0xffffffff, UP0 ;  /* 0xffffffffff049887 */ /* 0x000fc80008000000 */
[----:B------:R-:W-:-:S04]  /*04e0*/  ULOP3.LUT UR4, UR4, 0x1, URZ, 0xc0, !UPT ;  /* 0x0000000104047892 */ /* 0x000fc8000f8ec0ff */
[----:B------:R-:W-:-:S11]  /*04f0*/  UISETP.NE.U32.AND UP3, UPT, UR4, 0x1, UPT ;  /* 0x000000010400788c */ /* 0x000fd6000bf65070 */
.L_x_8:
[----:B-1----:R-:W1:Y:S01]  /*0500*/  SHFL.IDX PT, R0, R2, RZ, 0x1f ;  /* 0x00001fff02007589 */ /* 0x002e6200000e0000 */
[----:B------:R-:W-:-:S04]  /*0510*/  UISETP.NE.AND UP0, UPT, UR12, 0x2, UPT ;  /* 0x000000020c00788c */ /* 0x000fc8000bf05270 */
[----:B------:R-:W-:Y:S01]  /*0520*/  USEL UR37, URZ, 0x1, UP0 ;  /* 0x00000001ff257887 */ /* 0x000fe20008000000 */
[----:B-1----:R-:W-:-:S13]  /*0530*/  ISETP.NE.AND P0, PT, R0, RZ, PT ;  /* 0x000000ff0000720c */ /* 0x002fda0003f05270 */
[----:B------:R-:W-:Y:S05]  /*0540*/  @P0 BRA `(.L_x_9) ;  /* 0x0000000000380947 */ /* 0x000fea0003800000 */
[----:B------:R-:W1:Y:S01]  /*0550*/  S2UR UR5, SR_CgaCtaId ;  /* 0x00000000000579c3 */ /* 0x000e620000008800 */
[----:B------:R-:W-:Y:S01]  /*0560*/  UMOV UR6, 0x400 ;  /* 0x0000040000067882 */ /* 0x000fe20000000000 */
[----:B------:R-:W-:Y:S01]  /*0570*/  UMOV UR4, 0x1 ;  /* 0x0000000100047882 */ /* 0x000fe20000000000 */
[----:B------:R-:W-:Y:S01]  /*0580*/  ELECT P0, URZ, PT ;  /* 0x0000000000ff782f */ /* 0x000fe20003800000 */
[----:B-1----:R-:W-:Y:S02]  /*0590*/  ULEA UR5, UR5, UR6, 0x18 ;  /* 0x0000000605057291 */ /* 0x002fe4000f8ec0ff */
[----:B------:R-:W-:-:S04]  /*05a0*/  UIADD3 UR6, UPT, UPT, -UR4, 0x100000, URZ ;  /* 0x0010000004067890 */ /* 0x000fc8000fffe1ff */
[----:B------:R-:W-:Y:S02]  /*05b0*/  USHF.L.U32 UR7, UR6, 0xb, URZ ;  /* 0x0000000b06077899 */ /* 0x000fe400080006ff */
[----:B------:R-:W-:Y:S01]  /*05c0*/  USHF.L.U32 UR6, UR6, 0x1, URZ ;  /* 0x0000000106067899 */ /* 0x000fe200080006ff */
[----:B------:R-:W1:Y:S11]  /*05d0*/  FENCE.VIEW.ASYNC.S ;  /* 0x00000000000073c6 */ /* 0x000e760000000000 */
[----:B-1----:R1:W2:Y:S01]  /*05e0*/  SYNCS.EXCH.64 URZ, [UR5], UR6 ;  /* 0x0000000605ff75b2 */ /* 0x0022a20008000100 */
[----:B------:R1:W3:Y:S01]  /*05f0*/  SYNCS.EXCH.64 URZ, [UR5+0x10], UR6 ;  /* 0x0000100605ff75b2 */ /* 0x0002e20008000100 */
[----:B------:R1:W4:Y:S01]  /*0600*/  SYNCS.EXCH.64 URZ, [UR5+0x8], UR6 ;  /* 0x0000080605ff75b2 */ /* 0x0003220008000100 */
[----:B------:R1:W1:Y:S01]  /*0610*/  SYNCS.EXCH.64 URZ, [UR5+0x18], UR6 ;  /* 0x0000180605ff75b2 */ /* 0x0002620008000100 */
[----:B------:R-:W-:Y:S01]  /*0620*/  NOP ;  /* 0x0000000000007918 */ /* 0x000fe20000000000 */
.L_x_9:
[----:B------:R-:W2:Y:S01]  /*0630*/  SHFL.IDX PT, R0, R2, RZ, 0x1f ;  /* 0x00001fff02007589 */ /* 0x000ea200000e0000 */
[----:B------:R-:W-:Y:S01]  /*0640*/  NOP ;  /* 0x0000000000007918 */ /* 0x000fe20000000000 */
[----:B--2---:R-:W-:-:S13]  /*0650*/  ISETP.NE.AND P0, PT, R0, 0x1, PT ;  /* 0x000000010000780c */ /* 0x004fda0003f05270 */
[----:B------:R-:W-:Y:S05]  /*0660*/  @P0 BRA `(.L_x_10) ;  /* 0x0000000000480947 */ /* 0x000fea0003800000 */
[----:B-1----:R-:W1:Y:S01]  /*0670*/  S2UR UR6, SR_CgaCtaId ;  /* 0x00000000000679c3 */ /* 0x002e620000008800 */
[----:B------:R-:W-:Y:S01]  /*0680*/  UMOV UR7, 0x400 ;  /* 0x0000040000077882 */ /* 0x000fe20000000000 */
[----:B------:R-:W-:Y:S01]  /*0690*/  UMOV UR5, 0x20 ;  /* 0x0000002000057882 */ /* 0x000fe20000000000 */
[----:B------:R-:W-:Y:S01]  /*06a0*/  UMOV UR4, 0x80 ;  /* 0x0000008000047882 */ /* 0x000fe20000000000 */
[----:B------:R-:W-:-:S04]  /*06b0*/  UIADD3 UR8, UPT, UPT, -UR5, 0x100000, URZ ;  /* 0x0010000005087890 */ /* 0x000fc8000fffe1ff */
[----:B------:R-:W-:Y:S02]  /*06c0*/  USHF.L.U32 UR9, UR8, 0xb, URZ ;  /* 0x0000000b08097899 */ /* 0x000fe400080006ff */
[----:B------:R-:W-:Y:S02]  /*06d0*/  USHF.L.U32 UR8, UR8, 0x1, URZ ;  /* 0x0000000108087899 */ /* 0x000fe400080006ff */
[----:B------:R-:W-:-:S04]  /*06e0*/  UIADD3 UR4, UPT, UPT, -UR4, 0x100000, URZ ;  /* 0x0010000004047890 */ /* 0x000fc8000fffe1ff */
[----:B------:R-:W-:Y:S02]  /*06f0*/  USHF.L.U32 UR5, UR4, 0xb, URZ ;  /* 0x0000000b04057899 */ /* 0x000fe400080006ff */
[----:B------:R-:W-:Y:S01]  /*0700*/  USHF.L.U32 UR4, UR4, 0x1, URZ ;  /* 0x0000000104047899 */ /* 0x000fe200080006ff */
[----:B------:R-:W-:Y:S01]  /*0710*/  ELECT P0, URZ, PT ;  /* 0x0000000000ff782f */ /* 0x000fe20003800000 */
[----:B-1----:R-:W-:Y:S01]  /*0720*/  ULEA UR6, UR6, UR7, 0x18 ;  /* 0x0000000706067291 */ /* 0x002fe2000f8ec0ff */
[----:B------:R-:W1:Y:S11]  /*0730*/  FENCE.VIEW.ASYNC.S ;  /* 0x00000000000073c6 */ /* 0x000e760000000000 */
[----:B-1----:R2:W1:Y:S01]  /*0740*/  SYNCS.EXCH.64 URZ, [UR6+0x20], UR8 ;  /* 0x0000200806ff75b2 */ /* 0x0024620008000100 */
[----:B------:R2:W1:Y:S01]  /*0750*/  SYNCS.EXCH.64 URZ, [UR6+0x30], UR4 ;  /* 0x0000300406ff75b2 */ /* 0x0004620008000100 */
[----:B------:R2:W1:Y:S01]  /*0760*/  SYNCS.EXCH.64 URZ, [UR6+0x28], UR8 ;  /* 0x0000280806ff75b2 */ /* 0x0004620008000100 */
[----:B------:R2:W1:Y:S02]  /*0770*/  SYNCS.EXCH.64 URZ, [UR6+0x38], UR4 ;  /* 0x0000380406ff75b2 */ /* 0x0004640008000100 */
[----:B--2---:R-:W-:Y:S01]  /*0780*/  NOP ;  /* 0x0000000000007918 */ /* 0x004fe20000000000 */
.L_x_10:
[----:B------:R-:W2:Y:S01]  /*0790*/  SHFL.IDX PT, R0, R2, RZ, 0x1f ;  /* 0x00001fff02007589 */ /* 0x000ea200000e0000 */
[----:B------:R-:W-:Y:S01]  /*07a0*/  NOP ;  /* 0x0000000000007918 */ /* 0x000fe20000000000 */
[----:B--2---:R-:W-:-:S13]  /*07b0*/  ISETP.NE.AND P0, PT, R0, 0x3, PT ;  /* 0x000000030000780c */ /* 0x004fda0003f05270 */
[----:B------:R-:W-:Y:S05]  /*07c0*/  @P0 BRA `(.L_x_11) ;  /* 0x0000000000300947 */ /* 0x000fea0003800000 */
[----:B-1----:R-:W1:Y:S01]  /*07d0*/  S2UR UR5, SR_CgaCtaId ;  /* 0x00000000000579c3 */ /* 0x002e620000008800 */
        /* <DEDUP_REMOVED lines=8> */
[----:B-1----:R2:W1:Y:S01]  /*0860*/  SYNCS.EXCH.64 URZ, [UR5+0x40], UR6 ;  /* 0x0000400605ff75b2 */ /* 0x0024620008000100 */
[----:B------:R2:W1:Y:S02]  /*0870*/  SYNCS.EXCH.64 URZ, [UR5+0x48], UR6 ;  /* 0x0000480605ff75b2 */ /* 0x0004640008000100 */
[----:B--2---:R-:W-:Y:S01]  /*0880*/  NOP ;  /* 0x0000000000007918 */ /* 0x004fe20000000000 */
.L_x_11:
[----:B------:R-:W2:Y:S01]  /*0890*/  SHFL.IDX PT, R0, R2, RZ, 0x1f ;  /* 0x00001fff02007589 */ /* 0x000ea200000e0000 */
[----:B------:R-:W-:Y:S01]  /*08a0*/  NOP ;  /* 0x0000000000007918 */ /* 0x000fe20000000000 */
[----:B--2---:R-:W-:-:S13]  /*08b0*/  ISETP.NE.AND P0, PT, R0, 0x4, PT ;  /* 0x000000040000780c */ /* 0x004fda0003f05270 */
[----:B------:R-:W-:Y:S05]  /*08c0*/  @P0 BRA `(.L_x_12) ;  /* 0x00000000004c0947 */ /* 0x000fea0003800000 */
[----:B-1----:R-:W1:Y:S01]  /*08d0*/  S2UR UR5, SR_CgaCtaId ;  /* 0x00000000000579c3 */ /* 0x002e620000008800 */
[----:B------:R-:W-:Y:S01]  /*08e0*/  UMOV UR7, 0x100 ;  /* 0x0000010000077882 */ /* 0x000fe20000000000 */
[----:B------:R-:W-:Y:S01]  /*08f0*/  UMOV UR6, 0x400 ;  /* 0x0000040000067882 */ /* 0x000fe20000000000 */
[----:B------:R-:W-:Y:S01]  /*0900*/  USEL UR7, UR7, 0xe0, UP3 ;  /* 0x000000e007077887 */ /* 0x000fe20009800000 */
[----:B------:R-:W-:Y:S01]  /*0910*/  UMOV UR4, 0x1 ;  /* 0x0000000100047882 */ /* 0x000fe20000000000 */
[----:B------:R-:W-:Y:S01]  /*0920*/  ELECT P0, URZ, PT ;  /* 0x0000000000ff782f */ /* 0x000fe20003800000 */
[----:B------:R-:W-:-:S04]  /*0930*/  UIADD3 UR8, UPT, UPT, -UR4, 0x100000, URZ ;  /* 0x0010000004087890 */ /* 0x000fc8000fffe1ff */
[----:B------:R-:W-:Y:S02]  /*0940*/  USHF.L.U32 UR9, UR8, 0xb, URZ ;  /* 0x0000000b08097899 */ /* 0x000fe400080006ff */
[----:B------:R-:W-:Y:S02]  /*0950*/  USHF.L.U32 UR8, UR8, 0x1, URZ ;  /* 0x0000000108087899 */ /* 0x000fe400080006ff */
[----:B-1----:R-:W-:Y:S02]  /*0960*/  ULEA UR5, UR5, UR6, 0x18 ;  /* 0x0000000605057291 */ /* 0x002fe4000f8ec0ff */
[----:B------:R-:W-:-:S04]  /*0970*/  UIADD3 UR6, UPT, UPT, -UR7, 0x100000, URZ ;  /* 0x0010000007067890 */ /* 0x000fc8000fffe1ff */
[----:B------:R-:W-:Y:S02]  /*0980*/  USHF.L.U32 UR7, UR6, 0xb, URZ ;  /* 0x0000000b06077899 */ /* 0x000fe400080006ff */
[----:B------:R-:W-:Y:S01]  /*0990*/  USHF.L.U32 UR6, UR6, 0x1, URZ ;  /* 0x0000000106067899 */ /* 0x000fe200080006ff */
[----:B------:R-:W1:Y:S03]  /*09a0*/  FENCE.VIEW.ASYNC.S ;  /* 0x00000000000073c6 */ /* 0x000e660000000000 */
[----:B-1----:R2:W1:Y:S08]  /*09b0*/  SYNCS.EXCH.64 URZ, [UR5+0x50], UR8 ;  /* 0x0000500805ff75b2 */ /* 0x0024700008000100 */
[----:B------:R2:W1:Y:S01]  /*09c0*/  SYNCS.EXCH.64 URZ, [UR5+0x60], UR6 ;  /* 0x0000600605ff75b2 */ /* 0x0004620008000100 */
[----:B------:R2:W1:Y:S01]  /*09d0*/  SYNCS.EXCH.64 URZ, [UR5+0x58], UR8 ;  /* 0x0000580805ff75b2 */ /* 0x0004620008000100 */
[----:B------:R2:W1:Y:S02]  /*09e0*/  SYNCS.EXCH.64 URZ, [UR5+0x68], UR6 ;  /* 0x0000680605ff75b2 */ /* 0x0004640008000100 */
[----:B--2---:R-:W-:Y:S01]  /*09f0*/  NOP ;  /* 0x0000000000007918 */ /* 0x004fe20000000000 */
.L_x_12:
        /* <DEDUP_REMOVED lines=20> */
[----:B------:R2:W1:Y:S01]  /*0b40*/  SYNCS.EXCH.64 URZ, [UR6+0x98], UR4 ;  /* 0x0000980406ff75b2 */ /* 0x0004620008000100 */
[----:B------:R2:W1:Y:S01]  /*0b50*/  SYNCS.EXCH.64 URZ, [UR6+0x80], UR8 ;  /* 0x0000800806ff75b2 */ /* 0x0004620008000100 */
[----:B------:R2:W1:Y:S01]  /*0b60*/  SYNCS.EXCH.64 URZ, [UR6+0xa0], UR4 ;  /* 0x0000a00406ff75b2 */ /* 0x0004620008000100 */
[----:B------:R2:W1:Y:S01]  /*0b70*/  SYNCS.EXCH.64 URZ, [UR6+0x88], UR8 ;  /* 0x0000880806ff75b2 */ /* 0x0004620008000100 */
[----:B------:R2:W1:Y:S02]  /*0b80*/  SYNCS.EXCH.64 URZ, [UR6+0xa8], UR4 ;  /* 0x0000a80406ff75b2 */ /* 0x0004640008000100 */
[----:B--2---:R-:W-:Y:S01]  /*0b90*/  NOP ;  /* 0x0000000000007918 */ /* 0x004fe20000000000 */
.L_x_13:
[----:B------:R-:W2:Y:S01]  /*0ba0*/  SHFL.IDX PT, R0, R2, RZ, 0x1f ;  /* 0x00001fff02007589 */ /* 0x000ea200000e0000 */
[----:B------:R-:W1:Y:S01]  /*0bb0*/  S2UR UR55, SR_CTAID.X ;  /* 0x00000000003779c3 */ /* 0x000e620000002500 */
[----:B------:R-:W-:-:S07]  /*0bc0*/  NOP ;  /* 0x0000000000007918 */ /* 0x000fce0000000000 */
[----:B------:R-:W1:Y:S01]  /*0bd0*/  S2UR UR54, SR_CTAID.Y ;  /* 0x00000000003679c3 */ /* 0x000e620000002600 */
[----:B--2---:R-:W-:-:S13]  /*0be0*/  ISETP.NE.AND P0, PT, R0, 0x3, PT ;  /* 0x000000030000780c */ /* 0x004fda0003f05270 */
[----:B-1----:R-:W-:Y:S05]  /*0bf0*/  @P0 BRA `(.L_x_14) ;  /* 0x0000000000380947 */ /* 0x002fea0003800000 */
        /* <DEDUP_REMOVED lines=9> */
[----:B-1----:R1:W2:Y:S01]  /*0c90*/  SYNCS.EXCH.64 URZ, [UR5+0xb0], UR6 ;  /* 0x0000b00605ff75b2 */ /* 0x0022a20008000100 */
[----:B------:R1:W1:Y:S01]  /*0ca0*/  SYNCS.EXCH.64 URZ, [UR5+0xc0], UR6 ;  /* 0x0000c00605ff75b2 */ /* 0x0002620008000100 */
[----:B------:R1:W1:Y:S01]  /*0cb0*/  SYNCS.EXCH.64 URZ, [UR5+0xb8], UR6 ;  /* 0x0000b80605ff75b2 */ /* 0x0002620008000100 */
[----:B------:R1:W1:Y:S01]  /*0cc0*/  SYNCS.EXCH.64 URZ, [UR5+0xc8], UR6 ;  /* 0x0000c80605ff75b2 */ /* 0x0002620008000100 */
[----:B------:R-:W-:Y:S01]  /*0cd0*/  NOP ;  /* 0x0000000000007918 */ /* 0x000fe20000000000 */
.L_x_14:
[----:B------:R-:W-:-:S05]  /*0ce0*/  CS2R.32 R3, SR_CgaSize ;  /* 0x0000000000037805 */ /* 0x000fca0000008a00 */
[----:B------:R-:W-:-:S05]  /*0cf0*/  IMAD R3, R3, -0xa0, RZ ;  /* 0xffffff6003037824 */ /* 0x000fca00078e02ff */
[----:B-1----:R-:W-:-:S14]  /*0d00*/  R2UR UR5, R3 ;  /* 0x00000000030572ca */ /* 0x002fdc00000e0000 */
[----:B------:R-:W1:Y:S01]  /*0d10*/  LDCU UR5, c[0x0][UR5+0x2b0] ;  /* 0x00005600050577ac */ /* 0x000e620008000800 */
[----:B------:R-:W-:Y:S01]  /*0d20*/  I2FP.F32.U32 R0, UR55 ;  /* 0x0000003700007c45 */ /* 0x000fe20008201000 */
[----:B------:R-:W-:Y:S01]  /*0d30*/  NOP ;  /* 0x0000000000007918 */ /* 0x000fe20000000000 */
[----:B------:R-:W-:Y:S02]  /*0d40*/  I2FP.F32.U32 R3, UR54 ;  /* 0x0000003600037c45 */ /* 0x000fe40008201000 */
[----:B------:R-:W-:-:S05]  /*0d50*/  CS2R.32 R2, SR_CgaSize ;  /* 0x0000000000027805 */ /* 0x000fca0000008a00 */
[----:B------:R-:W-:-:S05]  /*0d60*/  IMAD R2, R2, -0xa0, RZ ;  /* 0xffffff6002027824 */ /* 0x000fca00078e02ff */
[----:B------:R-:W-:-:S14]  /*0d70*/  R2UR UR4, R2 ;  /* 0x00000000020472ca */ /* 0x000fdc00000e0000 */
[----:B------:R-:W3:Y:S01]  /*0d80*/  LDCU UR4, c[0x0][UR4+0x2b4] ;  /* 0x00005680040477ac */ /* 0x000ee20008000800 */
[----:B------:R-:W2:Y:S01]  /*0d90*/  S2UR UR36, SR_CTAID.Z ;  /* 0x00000000002479c3 */ /* 0x000ea20000002700 */
[----:B------:R-:W4:Y:S01]  /*0da0*/  LDCU UR13, c[0x0][0xb24] ;  /* 0x00016480ff0d77ac */ /* 0x000f220008000800 */
[----:B-1----:R-:W-:Y:S01]  /*0db0*/  FMUL R0, R0, UR5 ;  /* 0x0000000500007c20 */ /* 0x002fe20008400000 */
[----:B------:R-:W-:-:S05]  /*0dc0*/  CS2R.32 R2, SR_CgaSize ;  /* 0x0000000000027805 */ /* 0x000fca0000008a00 */
[----:B------:R-:W-:-:S05]  /*0dd0*/  IMAD R2, R2, -0xa0, RZ ;  /* 0xffffff6002027824 */ /* 0x000fca00078e02ff */
[----:B------:R-:W-:-:S14]  /*0de0*/  R2UR UR5, R2 ;  /* 0x00000000020572ca */ /* 0x000fdc00000e0000 */
[----:B------:R-:W1:Y:S01]  /*0df0*/  LDCU UR5, c[0x0][UR5+0x2a0] ;  /* 0x00005400050577ac */ /* 0x000e620008000800 */
[----:B------:R3:W2:Y:S01]  /*0e00*/  F2I.U32.TRUNC.NTZ R2, R0 ;  /* 0x0000000000027305 */ /* 0x0006a2000020f000 */
[----:B----4-:R-:W-:Y:S01]  /*0e10*/  UISETP.GE.AND UP0, UPT, UR13, 0x1, UPT ;  /* 0x000000010d00788c */ /* 0x010fe2000bf06270 */
[----:B---3--:R-:W-:Y:S01]  /*0e20*/  FMUL R0, R3, UR4 ;  /* 0x0000000403007c20 */ /* 0x008fe20008400000 */
[----:B------:R-:W-:-:S06]  /*0e30*/  RPCMOV.32 Rpc.LO, R3 ;  /* 0x0000000300007352 */ /* 0x000fcc0000000000 */
[----:B------:R-:W-:-:S05]  /*0e40*/  CS2R.32 R3, SR_CgaSize ;  /* 0x0000000000037805 */ /* 0x000fca0000008a00 */
[----:B------:R-:W-:-:S05]  /*0e50*/  IMAD R3, R3, -0xa0, RZ ;  /* 0xffffff6003037824 */ /* 0x000fca00078e02ff */
[----:B------:R-:W-:Y:S02]  /*0e60*/  R2UR UR4, R3 ;  /* 0x00000000030472ca */ /* 0x000fe400000e0000 */
[----:B------:R-:W-:-:S12]  /*0e70*/  RPCMOV.32 R3, Rpc.LO ;  /* 0x0000000000037353 */ /* 0x000fd80000000000 */
[----:B------:R-:W3:Y:S01]  /*0e80*/  LDCU UR4, c[0x0][UR4+0x2a4] ;  /* 0x00005480040477ac */ /* 0x000ee20008000800 */
[----:B--2---:R-:W-:Y:S01]  /*0e90*/  R2UR UR49, R2 ;  /* 0x00000000023172ca */ /* 0x004fe200000e0000 */
[----:B------:R-:W2:-:S12]  /*0ea0*/  F2I.U32.TRUNC.NTZ R0, R0 ;  /* 0x0000000000007305 */ /* 0x000e98000020f000 */
[----:B------:R-:W-:-:S04]  /*0eb0*/  UIADD3 UR49, UPT, UPT, -UR49, URZ, URZ ;  /* 0x000000ff31317290 */ /* 0x000fc8000fffe1ff */
[----:B-1----:R-:W-:Y:S01]  /*0ec0*/  UIMAD UR49, UR5, UR49, UR55 ;  /* 0x00000031053172a4 */ /* 0x002fe2000f8e0237 */
[----:B--2---:R-:W-:-:S13]  /*0ed0*/  R2UR UR48, R0 ;  /* 0x00000000003072ca */ /* 0x004fda00000e0000 */
[----:B------:R-:W-:-:S04]  /*0ee0*/  UIADD3 UR48, UPT, UPT, -UR48, URZ, URZ ;  /* 0x000000ff30307290 */ /* 0x000fc8000fffe1ff */
[----:B---3--:R-:W-:Y:S01]  /*0ef0*/  UIMAD UR48, UR4, UR48, UR54 ;  /* 0x00000030043072a4 */ /* 0x008fe2000f8e0236 */
[----:B------:R-:W-:Y:S06]  /*0f00*/  BAR.SYNC.DEFER_BLOCKING 0x0 ;  /* 0x0000000000007b1d */ /* 0x000fec0000010000 */
[----:B------:R-:W-:Y:S05]  /*0f10*/  BRA.U !UP0, `(.L_x_15) ;  /* 0x0000000108d47547 */ /* 0x000fea000b800000 */
[----:B------:R-:W1:Y:S01]  /*0f20*/  LDCU.128 UR4, c[0x0][0xb10] ;  /* 0x00016200ff0477ac */ /* 0x000e620008000c00 */
[----:B------:R-:W2:Y:S01]  /*0f30*/  LDCU UR15, c[0x0][0x370] ;  /* 0x00006e00ff0f77ac */ /* 0x000ea20008000800 */
[----:B------:R-:W3:Y:S01]  /*0f40*/  LDCU UR14, c[0x0][0x374] ;  /* 0x00006e80ff0e77ac */ /* 0x000ee20008000800 */
[----:B------:R-:W4:Y:S01]  /*0f50*/  LDCU UR11, c[0x0][0xb0c] ;  /* 0x00016180ff0b77ac */ /* 0x000f220008000800 */
[----:B------:R-:W4:Y:S01]  /*0f60*/  LDCU UR10, c[0x0][0xb20] ;  /* 0x00016400ff0a77ac */ /* 0x000f220008000800 */
[----:B------:R-:W4:Y:S01]  /*0f70*/  LDCU.64 UR8, c[0x0][0xb28] ;  /* 0x00016500ff0877ac */ /* 0x000f220008000a00 */
[----:B-1----:R-:W-:Y:S02]  /*0f80*/  UISETP.NE.AND UP0, UPT, UR6, 0x1, UPT ;  /* 0x000000010600788c */ /* 0x002fe4000bf05270 */
[----:B---3--:R-:W-:Y:S02]  /*0f90*/  UIMAD.WIDE.U32 UR18, UR14, UR7, URZ ;  /* 0x000000070e1272a5 */ /* 0x008fe4000f8e00ff */
[----:B--2---:R-:W-:-:S02]  /*0fa0*/  UIMAD.WIDE.U32 UR16, UR15, UR4, URZ ;  /* 0x000000040f1072a5 */ /* 0x004fc4000f8e00ff */
[----:B----4-:R-:W-:Y:S02]  /*0fb0*/  UISETP.NE.AND UP1, UPT, UR11, 0x1, UPT ;  /* 0x000000010b00788c */ /* 0x010fe4000bf25270 */
[----:B------:R-:W-:Y:S02]  /*0fc0*/  UIMAD.WIDE.U32 UR20, UR54, UR7, URZ ;  /* 0x00000007361472a5 */ /* 0x000fe4000f8e00ff */
[----:B------:R-:W-:Y:S01]  /*0fd0*/  UISETP.NE.AND UP4, UPT, UR13, 0x1, UPT ;  /* 0x000000010d00788c */ /* 0x000fe2000bf85270 */
[----:B------:R-:W-:Y:S01]  /*0fe0*/  UMOV UR7, UR19 ;  /* 0x0000001300077c82 */ /* 0x000fe20008000000 */
[----:B------:R-:W-:Y:S01]  /*0ff0*/  UMOV UR16, UR17 ;  /* 0x0000001100107c82 */ /* 0x000fe20008000000 */
[----:B------:R-:W-:Y:S02]  /*1000*/  @UP0 USHF.R.U32.HI UR14, URZ, UR10, UR7 ;  /* 0x0000000aff0e0299 */ /* 0x000fe40008011607 */
[----:B------:R-:W-:Y:S02]  /*1010*/  UIMAD.WIDE.U32 UR18, UR55, UR4, URZ ;  /* 0x00000004371272a5 */ /* 0x000fe4000f8e00ff */
[----:B------:R-:W-:-:S02]  /*1020*/  @UP1 USHF.R.U32.HI UR15, URZ, UR5, UR16 ;  /* 0x00000005ff0f1299 */ /* 0x000fc40008011610 */
[----:B------:R-:W-:Y:S02]  /*1030*/  UIMAD.WIDE.U32 UR16, UR14, UR8, URZ ;  /* 0x000000080e1072a5 */ /* 0x000fe4000f8e00ff */
[----:B------:R-:W-:Y:S01]  /*1040*/  UIMAD.WIDE.U32 UR22, UR15, UR8, URZ ;  /* 0x000000080f1672a5 */ /* 0x000fe2000f8e00ff */
[----:B------:R-:W-:Y:S01]  /*1050*/  UMOV UR20, UR21 ;  /* 0x0000001500147c82 */ /* 0x000fe20008000000 */
[----:B------:R-:W-:Y:S01]  /*1060*/  UMOV UR18, UR19 ;  /* 0x0000001300127c82 */ /* 0x000fe20008000000 */
[----:B------:R-:W-:Y:S02]  /*1070*/  USHF.R.U32.HI UR20, URZ, UR10, UR20 ;  /* 0x0000000aff147299 */ /* 0x000fe40008011614 */
[----:B------:R-:W-:Y:S02]  /*1080*/  UMOV UR16, UR17 ;  /* 0x0000001100107c82 */ /* 0x000fe40008000000 */
[----:B------:R-:W-:Y:S01]  /*1090*/  UMOV UR22, UR23 ;  /* 0x0000001700167c82 */ /* 0x000fe20008000000 */
[----:B------:R-:W-:-:S02]  /*10a0*/  @UP4 USHF.R.U32.HI UR14, URZ, UR9, UR16 ;  /* 0x00000009ff0e4299 */ /* 0x000fc40008011610 */
[----:B------:R-:W-:Y:S02]  /*10b0*/  USHF.R.U32.HI UR18, URZ, UR5, UR18 ;  /* 0x00000005ff127299 */ /* 0x000fe40008011612 */
[----:B------:R-:W-:Y:S02]  /*10c0*/  USEL UR20, UR54, UR20, !UP0 ;  /* 0x0000001436147287 */ /* 0x000fe4000c000000 */
[----:B------:R-:W-:Y:S02]  /*10d0*/  @UP4 USHF.R.U32.HI UR15, URZ, UR9, UR22 ;  /* 0x00000009ff0f4299 */ /* 0x000fe40008011616 */
[----:B------:R-:W-:Y:S02]  /*10e0*/  UIMAD UR14, UR14, UR13, URZ ;  /* 0x0000000d0e0e72a4 */ /* 0x000fe4000f8e02ff */
[----:B------:R-:W-:Y:S02]  /*10f0*/  USEL UR18, UR55, UR18, !UP1 ;  /* 0x0000001237127287 */ /* 0x000fe4000c800000 */
[----:B------:R-:W-:-:S02]  /*1100*/  UIMAD UR4, UR15, UR13, URZ ;  /* 0x0000000d0f0472a4 */ /* 0x000fc4000f8e02ff */
[----:B------:R-:W-:Y:S02]  /*1110*/  UISETP.GE.AND UP0, UPT, UR20, UR14, UPT ;  /* 0x0000000e1400728c */ /* 0x000fe4000bf06270 */
[----:B------:R-:W-:Y:S02]  /*1120*/  UIMAD.WIDE.U32 UR22, UR20, UR8, URZ ;  /* 0x00000008141672a5 */ /* 0x000fe4000f8e00ff */
[----:B------:R-:W-:Y:S02]  /*1130*/  UISETP.GE.OR UP0, UPT, UR18, UR4, UP0 ;  /* 0x000000041200728c */ /* 0x000fe40008706670 */
[----:B------:R-:W-:Y:S02]  /*1140*/  UIMAD.WIDE.U32 UR16, UR18, UR8, URZ ;  /* 0x00000008121072a5 */ /* 0x000fe4000f8e00ff */
[----:B------:R-:W-:Y:S01]  /*1150*/  UIADD3 UR5, UPT, UPT, -UR20, URZ, URZ ;  /* 0x000000ff14057290 */ /* 0x000fe2000fffe1ff */
[----:B------:R-:W-:Y:S01]  /*1160*/  UMOV UR4, UR23 ;  /* 0x0000001700047c82 */ /* 0x000fe20008000000 */
[----:B------:R-:W-:-:S02]  /*1170*/  UIADD3 UR7, UPT, UPT, -UR18, URZ, URZ ;  /* 0x000000ff12077290 */ /* 0x000fc4000fffe1ff */
[----:B------:R-:W-:-:S03]  /*1180*/  USHF.R.U32.HI UR4, URZ, UR9, UR4 ;  /* 0x00000009ff047299 */ /* 0x000fc60008011604 */
[----:B------:R-:W-:Y:S01]  /*1190*/  @!UP0 UMOV UR16, UR17 ;  /* 0x0000001100108c82 */ /* 0x000fe20008000000 */
[----:B------:R-:W-:Y:S02]  /*11a0*/  UIMAD UR5, UR6, UR5, UR54 ;  /* 0x00000005060572a4 */ /* 0x000fe4000f8e0236 */
[----:B------:R-:W-:Y:S02]  /*11b0*/  USEL UR4, UR20, UR4, !UP4 ;  /* 0x0000000414047287 */ /* 0x000fe4000e000000 */
[----:B------:R-:W-:Y:S02]  /*11c0*/  @!UP0 USHF.R.U32.HI UR9, URZ, UR9, UR16 ;  /* 0x00000009ff098299 */ /* 0x000fe40008011610 */
[----:B------:R-:W-:Y:S02]  /*11d0*/  UIADD3 UR8, UPT, UPT, -UR4, URZ, URZ ;  /* 0x000000ff04087290 */ /* 0x000fe4000fffe1ff */
[----:B------:R-:W-:Y:S02]  /*11e0*/  @!UP0 USEL UR9, UR18, UR9, !UP4 ;  /* 0x0000000912098287 */ /* 0x000fe4000e000000 */
[----:B------:R-:W-:-:S02]  /*11f0*/  UIMAD UR8, UR13, UR8, UR20 ;  /* 0x000000080d0872a4 */ /* 0x000fc4000f8e0214 */
[----:B------:R-:W-:Y:S02]  /*1200*/  @!UP0 UIADD3 UR4, UPT, UPT, UR4, -UR9, URZ ;  /* 0x8000000904048290 */ /* 0x000fe4000fffe0ff */
[----:B------:R-:W-:Y:S02]  /*1210*/  @!UP0 UIMAD UR8, UR8, UR15, UR9 ;  /* 0x0000000f080882a4 */ /* 0x000fe4000f8e0209 */
[----:B------:R-:W-:Y:S02]  /*1220*/  @!UP0 UIMAD UR20, UR4, UR13, UR18 ;  /* 0x0000000d041482a4 */ /* 0x000fe4000f8e0212 */
[----:B------:R-:W-:Y:S02]  /*1230*/  UIMAD UR7, UR11, UR7, UR55 ;  /* 0x000000070b0772a4 */ /* 0x000fe4000f8e0237 */
[----:B------:R-:W-:Y:S01]  /*1240*/  UIMAD UR54, UR20, UR6, UR5 ;  /* 0x00000006143672a4 */ /* 0x000fe2000f8e0205 */
[----:B------:R-:W-:Y:S02]  /*1250*/  @!UP0 UMOV UR18, UR8 ;  /* 0x0000000800128c82 */ /* 0x000fe40008000000 */
[----:B------:R-:W-:-:S12]  /*1260*/  UIMAD UR55, UR18, UR11, UR7 ;  /* 0x0000000b123772a4 */ /* 0x000fd8000f8e0207 */
.L_x_15:
[----:B------:R-:W1:Y:S01]  /*1270*/  LDCU UR4, c[0x0][0xb30] ;  /* 0x00016600ff0477ac */ /* 0x000e620008000800 */
[----:B------:R-:W2:Y:S01]  /*1280*/  S2UR UR7, SR_CgaCtaId ;  /* 0x00000000000779c3 */ /* 0x000ea20000008800 */
[----:B-1----:R-:W-:-:S09]  /*1290*/  UISETP.NE.AND UP0, UPT, UR4, 0x1, UPT ;  /* 0x000000010400788c */ /* 0x002fd2000bf05270 */
[----:B--2---:R-:W-:Y:S05]  /*12a0*/  BRA.U UP0, `(.L_x_16) ;  /* 0x0000000100447547 */ /* 0x004fea000b800000 */
[----:B------:R-:W1:Y:S01]  /*12b0*/  LDCU.128 UR8, c[0x0][0xb10] ;  /* 0x00016200ff0877ac */ /* 0x000e620008000c00 */
[----:B------:R-:W2:Y:S01]  /*12c0*/  LDCU UR5, c[0x0][0xb0c] ;  /* 0x00016180ff0577ac */ /* 0x000ea20008000800 */
[----:B------:R-:W3:Y:S01]  /*12d0*/  LDCU UR4, c[0x0][0xb20] ;  /* 0x00016400ff0477ac */ /* 0x000ee20008000800 */
[----:B-1----:R-:W-:Y:S02]  /*12e0*/  UIMAD.WIDE.U32 UR16, UR55, UR8, URZ ;  /* 0x00000008371072a5 */ /* 0x002fe4000f8e00ff */
[----:B------:R-:W-:Y:S02]  /*12f0*/  UIMAD.WIDE.U32 UR14, UR54, UR11, URZ ;  /* 0x0000000b360e72a5 */ /* 0x000fe4000f8e00ff */
[----:B--2---:R-:W-:Y:S02]  /*1300*/  UISETP.NE.AND UP1, UPT, UR5, 0x1, UPT ;  /* 0x000000010500788c */ /* 0x004fe4000bf25270 */
[----:B------:R-:W-:Y:S01]  /*1310*/  UISETP.NE.AND UP0, UPT, UR10, 0x1, UPT ;  /* 0x000000010a00788c */ /* 0x000fe2000bf05270 */
[----:B------:R-:W-:-:S02]  /*1320*/  UMOV UR6, UR17 ;  /* 0x0000001100067c82 */ /* 0x000fc40008000000 */
[----:B------:R-:W-:Y:S01]  /*1330*/  UMOV UR14, UR15 ;  /* 0x0000000f000e7c82 */ /* 0x000fe20008000000 */
[----:B------:R-:W-:Y:S02]  /*1340*/  USHF.R.U32.HI UR6, URZ, UR9, UR6 ;  /* 0x00000009ff067299 */ /* 0x000fe40008011606 */
[----:B---3--:R-:W-:Y:S02]  /*1350*/  USHF.R.U32.HI UR4, URZ, UR4, UR14 ;  /* 0x00000004ff047299 */ /* 0x008fe4000801160e */
[----:B------:R-:W-:Y:S02]  /*1360*/  USEL UR6, UR55, UR6, !UP1 ;  /* 0x0000000637067287 */ /* 0x000fe4000c800000 */
[----:B------:R-:W-:-:S04]  /*1370*/  USEL UR4, UR54, UR4, !UP0 ;  /* 0x0000000436047287 */ /* 0x000fc8000c000000 */
[----:B------:R-:W-:Y:S02]  /*1380*/  UIADD3 UR8, UPT, UPT, UR6, -UR4, URZ ;  /* 0x8000000406087290 */ /* 0x000fe4000fffe0ff */
[----:B------:R-:W-:Y:S02]  /*1390*/  UIADD3 UR4, UPT, UPT, -UR6, UR4, URZ ;  /* 0x0000000406047290 */ /* 0x000fe4000fffe1ff */
[----:B------:R-:W-:Y:S02]  /*13a0*/  UIMAD UR54, UR8, UR10, UR54 ;  /* 0x0000000a083672a4 */ /* 0x000fe4000f8e0236 */
[----:B------:R-:W-:-:S12]  /*13b0*/  UIMAD UR55, UR4, UR5, UR55 ;  /* 0x00000005043772a4 */ /* 0x000fd8000f8e0237 */
.L_x_16:
[----:B------:R-:W-:Y:S01]  /*13c0*/  BAR.SYNC.DEFER_BLOCKING 0x0 ;  /* 0x0000000000007b1d */ /* 0x000fe20000010000 */
[----:B------:R-:W-:Y:S01]  /*13d0*/  UISETP.NE.AND UP0, UPT, UR12, 0x2, UPT ;  /* 0x000000020c00788c */ /* 0x000fe2000bf05270 */
[----:B------:R-:W-:Y:S02]  /*13e0*/  ISETP.NE.OR P3, PT, R4, 0x2, !P3 ;  /* 0x000000020400780c */ /* 0x000fe40005f65670 */
[----:B------:R-:W-:Y:S02]  /*13f0*/  LOP3.LUT R14, R6, 0x1f, RZ, 0xc0, !PT ;  /* 0x0000001f060e7812 */ /* 0x000fe400078ec0ff */
[----:B------:R-:W1:Y:S04]  /*1400*/  LDCU UR13, c[0x0][0xb24] ;  /* 0x00016480ff0d77ac */ /* 0x000e680008000800 */
[----:B------:R-:W-:Y:S05]  /*1410*/  BRA.U UP0, `(.L_x_17) ;  /* 0x00000011009c7547 */ /* 0x000fea000b800000 */
[----:B------:R-:W2:Y:S01]  /*1420*/  LDCU UR30, c[0x0][0x38c] ;  /* 0x00007180ff1e77ac */ /* 0x000ea20008000800 */
[----:B------:R-:W-:Y:S01]  /*1430*/  PLOP3.LUT P1, PT, PT, PT, UP3, 0x80, 0x8 ;  /* 0x000000000008781c */ /* 0x000fe20003f2f038 */
[----:B------:R-:W-:Y:S01]  /*1440*/  HFMA2 R12, -RZ, RZ, 0, 0 ;  /* 0x00000000ff0c7431 */ /* 0x000fe200000001ff */
[----:B------:R-:W-:Y:S01]  /*1450*/  ISETP.EQ.OR P2, PT, R14, RZ, P3 ;  /* 0x000000ff0e00720c */ /* 0x000fe20001f42670 */
[----:B------:R-:W-:Y:S01]  /*1460*/  IMAD.MOV.U32 R0, RZ, RZ, 0x1 ;  /* 0x00000001ff007424 */ /* 0x000fe200078e00ff */
[----:B------:R-:W-:Y:S01]  /*1470*/  PLOP3.LUT P1, PT, P1, PT, PT, 0x8, 0x80 ;  /* 0x000000000080781c */ /* 0x000fe20000f2e170 */
[----:B------:R-:W-:Y:S01]  /*1480*/  IMAD.MOV.U32 R9, RZ, RZ, RZ ;  /* 0x000000ffff097224 */ /* 0x000fe200078e00ff */
[----:B------:R-:W-:Y:S01]  /*1490*/  MOV R11, 0x1 ;  /* 0x00000001000b7802 */ /* 0x000fe20000000f00 */
[----:B------:R-:W-:Y:S01]  /*14a0*/  IMAD.MOV.U32 R10, RZ, RZ, RZ ;  /* 0x000000ffff0a7224 */ /* 0x000fe200078e00ff */
[----:B------:R-:W3:Y:S01]  /*14b0*/  LDCU UR15, c[0x0][0x370] ;  /* 0x00006e00ff0f77ac */ /* 0x000ee20008000800 */
[----:B------:R-:W4:Y:S01]  /*14c0*/  LDCU.64 UR38, c[0x0][0x348] ;  /* 0x00006900ff2677ac */ /* 0x000f220008000a00 */
[----:B------:R-:W1:Y:S01]  /*14d0*/  LDCU UR14, c[0x0][0x374] ;  /* 0x00006e80ff0e77ac */ /* 0x000e620008000800 */
[----:B--2---:R-:W-:Y:S01]  /*14e0*/  UIADD3 UR4, UPT, UPT, UR30, 0x7f, URZ ;  /* 0x0000007f1e047890 */ /* 0x004fe2000fffe0ff */
[----:B------:R-:W-:-:S03]  /*14f0*/  UMOV UR23, URZ ;  /* 0x000000ff00177c82 */ /* 0x000fc60008000000 */
[----:B------:R-:W-:-:S04]  /*1500*/  USHF.R.S32.HI UR37, URZ, 0x1f, UR4 ;  /* 0x0000001fff257899 */ /* 0x000fc80008011404 */
[----:B------:R-:W-:Y:S02]  /*1510*/  ULEA.HI UR37, UR37, UR4, URZ, 0x7 ;  /* 0x0000000425257291 */ /* 0x000fe4000f8f38ff */
[----:B------:R-:W-:Y:S02]  /*1520*/  UIADD3 UR4, UPT, UPT, UR30, -0x1, URZ ;  /* 0xffffffff1e047890 */ /* 0x000fe4000fffe0ff */
[----:B------:R-:W-:Y:S02]  /*1530*/  USHF.R.S32.HI UR37, URZ, 0x7, UR37 ;  /* 0x00000007ff257899 */ /* 0x000fe40008011425 */
[----:B------:R-:W-:Y:S02]  /*1540*/  UISETP.GE.U32.AND UP1, UPT, UR4, -0xff, UPT ;  /* 0xffffff010400788c */ /* 0x000fe4000bf26070 */
[----:B------:R-:W-:Y:S02]  /*1550*/  UISETP.LT.U32.AND UP0, UPT, UR37, 0x2, UPT ;  /* 0x000000022500788c */ /* 0x000fe4000bf01070 */
[----:B------:R-:W-:-:S02]  /*1560*/  UIADD3 UR30, UPT, UPT, UR30, 0xfe, URZ ;  /* 0x000000fe1e1e7890 */ /* 0x000fc4000fffe0ff */
[----:B------:R-:W-:-:S04]  /*1570*/  USEL UR31, UR37, 0x2, UP0 ;  /* 0x00000002251f7887 */ /* 0x000fc80008000000 */
[----:B------:R-:W-:Y:S02]  /*1580*/  UIADD3 UR6, UPT, UPT, UR31, -0x1, URZ ;  /* 0xffffffff1f067890 */ /* 0x000fe4000fffe0ff */
[----:B------:R-:W-:Y:S02]  /*1590*/  @UP1 UIADD3 UR6, UPT, UPT, UR31, URZ, URZ ;  /* 0x000000ff1f061290 */ /* 0x000fe4000fffe0ff */
[----:B------:R-:W-:Y:S02]  /*15a0*/  UIADD3 UR29, UPT, UPT, UR37, -UR31, URZ ;  /* 0x8000001f251d7290 */ /* 0x000fe4000fffe0ff */
[----:B-1-34-:R-:W-:-:S12]  /*15b0*/  UIADD3 UR6, UPT, UPT, UR6, 0x1, URZ ;  /* 0x0000000106067890 */ /* 0x01afd8000fffe0ff */
.L_x_35:
[----:B------:R-:W-:Y:S01]  /*15c0*/  UISETP.NE.AND UP0, UPT, UR7, URZ, UPT ;  /* 0x000000ff0700728c */ /* 0x000fe2000bf05270 */
[----:B------:R-:W1:Y:S08]  /*15d0*/  S2UR UR7, SR_CgaCtaId ;  /* 0x00000000000779c3 */ /* 0x000e700000008800 */
[----:B------:R-:W-:Y:S05]  /*15e0*/  BRA.U UP0, `(.L_x_18) ;  /* 0x0000000100347547 */ /* 0x000fea000b800000 */
[----:B------:R-:W2:Y:S01]  /*15f0*/  S2R R2, SR_CgaCtaId ;  /* 0x0000000000027919 */ /* 0x000ea20000008800 */
[----:B------:R-:W-:-:S04]  /*1600*/  MOV R3, 0x400 ;  /* 0x0000040000037802 */ /* 0x000fc80000000f00 */
[----:B--2---:R-:W-:Y:S02]  /*1610*/  LEA R2, R2, R3, 0x18 ;  /* 0x0000000302027211 */ /* 0x004fe400078ec0ff */
[----:B------:R-:W-:-:S03]  /*1620*/  SHF.L.U32 R3, R11, 0x1f, RZ ;  /* 0x0000001f0b037819 */ /* 0x000fc600000006ff */
[----:B------:R-:W-:-:S04]  /*1630*/  IMAD R2, R10, 0x8, R2 ;  /* 0x000000080a027824 */ /* 0x000fc800078e0202 */
[----:B------:R-:W2:Y:S02]  /*1640*/  SYNCS.PHASECHK.TRANS64.TRYWAIT P0, [R2+URZ+0xc0], R3 ;  /* 0x0000c003020075a7 */ /* 0x000ea400080011ff */
[----:B--2---:R-:W-:Y:S05]  /*1650*/  @!P0 BRA `(.L_x_19) ;  /* 0x0000008c00288947 */ /* 0x004fea0003800000 */
.L_x_114:
[----:B------:R2:W-:Y:S02]  /*1660*/  SYNCS.ARRIVE.TRANS64.A1T0 RZ, [R2+URZ+0xb0], RZ ;  /* 0x0000b0ff02ff79a7 */ /* 0x0005e400081000ff */
[----:B--2---:R-:W-:-:S05]  /*1670*/  VIADD R2, R10, 0x1 ;  /* 0x000000010a027836 */ /* 0x004fca0000000000 */
[----:B------:R-:W-:-:S04]  /*1680*/  ISETP.NE.AND P0, PT, R2, 0x2, PT ;  /* 0x000000020200780c */ /* 0x000fc80003f05270 */
[----:B------:R-:W-:Y:S02]  /*1690*/  SEL R3, RZ, 0x1, P0 ;  /* 0x00000001ff037807 */ /* 0x000fe40000000000 */
[----:B------:R-:W-:Y:S02]  /*16a0*/  SEL R10, R2, RZ, P0 ;  /* 0x000000ff020a7207 */ /* 0x000fe40000000000 */
[----:B------:R-:W-:-:S07]  /*16b0*/  LOP3.LUT R11, R11, R3, RZ, 0x3c, !PT ;  /* 0x000000030b0b7212 */ /* 0x000fce00078e3cff */
.L_x_18:
[----:B------:R-:W-:Y:S01]  /*16c0*/  UMOV UR4, 0x400 ;  /* 0x0000040000047882 */ /* 0x000fe20000000000 */
[----:B------:R-:W-:Y:S01]  /*16d0*/  SHF.L.U32 R2, R0, 0x1f, RZ ;  /* 0x0000001f00027819 */ /* 0x000fe200000006ff */
[----:B-1----:R-:W-:Y:S02]  /*16e0*/  ULEA UR4, UR7, UR4, 0x18 ;  /* 0x0000000407047291 */ /* 0x002fe4000f8ec0ff */
[----:B------:R-:W-:Y:S02]  /*16f0*/  UISETP.GE.U32.AND UP0, UPT, UR30, 0xff, UPT ;  /* 0x000000ff1e00788c */ /* 0x000fe4000bf06070 */
[----:B------:R-:W-:Y:S02]  /*1700*/  ULEA UR5, UR23, UR4, 0x3 ;  /* 0x0000000417057291 */ /* 0x000fe4000f8e18ff */
[----:B------:R-:W-:Y:S02]  /*1710*/  USHF.L.U32 UR35, UR55, 0x6, URZ ;  /* 0x0000000637237899 */ /* 0x000fe400080006ff */
[----:B------:R-:W-:Y:S01]  /*1720*/  UIMAD UR19, UR54, 0xf0, URZ ;  /* 0x000000f0361378a4 */ /* 0x000fe2000f8e02ff */
[----:B------:R-:W-:-:S04]  /*1730*/  UMOV UR40, URZ ;  /* 0x000000ff00287c82 */ /* 0x000fc80008000000 */
[----:B------:R1:W2:Y:S01]  /*1740*/  SYNCS.PHASECHK.TRANS64.TRYWAIT P0, [UR5+0x10], R2 ;  /* 0x00001002ff0075a7 */ /* 0x0002a20008001105 */
[----:B------:R-:W-:Y:S06]  /*1750*/  BRA.U !UP0, `(.L_x_20) ;  /* 0x0000000108d87547 */ /* 0x000fec000b800000 */
[----:B------:R-:W-:Y:S01]  /*1760*/  UMOV UR41, URZ ;  /* 0x000000ff00297c82 */ /* 0x000fe20008000000 */
[----:B------:R-:W-:-:S05]  /*1770*/  UMOV UR5, UR23 ;  /* 0x0000001700057c82 */ /* 0x000fca0008000000 */
.L_x_25:
[----:B--2---:R-:W-:Y:S01]  /*1780*/  @!P3 MOV R3, 0x13000 ;  /* 0x000130000003b802 */ /* 0x004fe20000000f00 */
[----:B------:R-:W-:Y:S01]  /*1790*/  ULEA UR33, UR5, UR4, 0x3 ;  /* 0x0000000405217291 */ /* 0x000fe2000f8e18ff */
[----:B--2-4-:R-:W-:Y:S11]  /*17a0*/  @P0 BRA `(.L_x_21) ;  /* 0x00000000000c0947 */ /* 0x014ff60003800000 */
[----:B-1----:R-:W-:Y:S04]  /*17b0*/  SHF.L.U32 R2, R0, 0x1f, RZ ;  /* 0x0000001f00027819 */ /* 0x002fe800000006ff */
[----:B------:R-:W1:Y:S02]  /*17c0*/  SYNCS.PHASECHK.TRANS64.TRYWAIT P0, [UR33+0x10], R2 ;  /* 0x00001002ff0075a7 */ /* 0x000e640008001121 */
[----:B-1----:R-:W-:Y:S05]  /*17d0*/  @!P0 BRA `(.L_x_22) ;  /* 0x0000008800dc8947 */ /* 0x002fea0003800000 */
.L_x_21:
[----:B------:R2:W-:Y:S01]  /*17e0*/  @!P3 SYNCS.ARRIVE.TRANS64 RZ, [UR33], R3 ;  /* 0x00000003ffffb9a7 */ /* 0x0005e20008000021 */
[----:B------:R-:W-:Y:S04]  /*17f0*/  BSSY.RECONVERGENT B0, `(.L_x_23) ;  /* 0x0000003000007945 */ /* 0x000fe80003800200 */
[----:B------:R-:W-:Y:S05]  /*1800*/  @P2 BRA `(.L_x_24) ;  /* 0x0000000000042947 */ /* 0x000fea0003800000 */
[----:B------:R-:W-:Y:S05]  /*1810*/  BPT.TRAP 0x1 ;  /* 0x000000040000795c */ /* 0x000fea0000300000 */
.L_x_24:
[----:B------:R-:W-:Y:S05]  /*1820*/  BSYNC.RECONVERGENT B0 ;  /* 0x0000000000007941 */ /* 0x000fea0003800200 */
.L_x_23:
[----:B------:R-:W-:Y:S02]  /*1830*/  UIADD3 UR23, UPT, UPT, UR5, 0x1, URZ ;  /* 0x0000000105177890 */ /* 0x000fe4000fffe0ff */
[----:B------:R-:W-:Y:S02]  /*1840*/  UIADD3 UR46, UP1, UPT, UR38, 0x80, URZ ;  /* 0x00000080262e7890 */ /* 0x000fe4000ff3e0ff */
[----:B------:R-:W-:Y:S02]  /*1850*/  UISETP.NE.AND UP0, UPT, UR23, 0x2, UPT ;  /* 0x000000021700788c */ /* 0x000fe4000bf05270 */
[----:B------:R-:W-:Y:S02]  /*1860*/  ULEA UR24, UR5, UR4, 0xe ;  /* 0x0000000405187291 */ /* 0x000fe4000f8e70ff */
[----:B------:R-:W-:Y:S02]  /*1870*/  USEL UR9, URZ, 0x1, UP0 ;  /* 0x00000001ff097887 */ /* 0x000fe40008000000 */
[----:B------:R-:W-:Y:S02]  /*1880*/  USEL UR23, UR23, URZ, UP0 ;  /* 0x000000ff17177287 */ /* 0x000fe40008000000 */
[----:B------:R-:W-:Y:S02]  /*1890*/  USHF.L.U32 UR34, UR41, 0x7, URZ ;  /* 0x0000000729227899 */ /* 0x000fe400080006ff */
[----:B------:R-:W-:Y:S01]  /*18a0*/  ULEA UR8, UR23, UR4, 0x3 ;  /* 0x0000000417087291 */ /* 0x000fe2000f8e18ff */
[----:B------:R-:W-:Y:S01]  /*18b0*/  LOP3.LUT R0, R0, UR9, RZ, 0x3c, !PT ;  /* 0x0000000900007c12 */ /* 0x000fe2000f8e3cff */
[----:B------:R-:W-:Y:S02]  /*18c0*/  UIADD3.X UR47, UPT, UPT, URZ, UR39, URZ, UP1, !UPT ;  /* 0x00000027ff2f7290 */ /* 0x000fe40008ffe4ff */
[----:B------:R-:W-:Y:S01]  /*18d0*/  UIADD3 UR32, UPT, UPT, UR24, 0xf300, URZ ;  /* 0x0000f30018207890 */ /* 0x000fe2000fffe0ff */
[----:B-1----:R-:W-:Y:S01]  /*18e0*/  SHF.L.U32 R2, R0, 0x1f, RZ ;  /* 0x0000001f00027819 */ /* 0x002fe200000006ff */
[----:B------:R-:W-:Y:S01]  /*18f0*/  UIADD3 UR26, UPT, UPT, UR34, 0x40, URZ ;  /* 0x00000040221a7890 */ /* 0x000fe2000fffe0ff */
[----:B------:R-:W-:Y:S02]  /*1900*/  UMOV UR44, 0x0 ;  /* 0x00000000002c7882 */ /* 0x000fe40000000000 */
[----:B------:R3:W4:Y:S01]  /*1910*/  SYNCS.PHASECHK.TRANS64.TRYWAIT P0, [UR8+0x10], R2 ;  /* 0x00001002ff0075a7 */ /* 0x0007220008001108 */
[----:B------:R-:W-:Y:S01]  /*1920*/  UMOV UR45, 0x10000000 ;  /* 0x10000000002d7882 */ /* 0x000fe20000000000 */
[----:B------:R-:W-:Y:S02]  /*1930*/  UIADD3 UR24, UPT, UPT, UR24, 0x11300, URZ ;  /* 0x0001130018187890 */ /* 0x000fe4000fffe0ff */
[----:B------:R3:W-:Y:S01]  /*1940*/  UTMALDG.3D [UR32], [UR46], desc[UR44] ;  /* 0x00002c202e0075b4 */ /* 0x0007e20008011000 */
[----:B------:R-:W-:Y:S02]  /*1950*/  UIADD3 UR42, UP0, UPT, UR38, 0x180, URZ ;  /* 0x00000180262a7890 */ /* 0x000fe4000ff1e0ff */
[----:B------:R-:W-:Y:S01]  /*1960*/  UIMAD UR8, UR5, 0xf000, UR4 ;  /* 0x0000f000050878a4 */ /* 0x000fe2000f8e0204 */
[----:B------:R-:W-:Y:S01]  /*1970*/  UMOV UR25, UR33 ;  /* 0x0000002100197c82 */ /* 0x000fe20008000000 */
[----:B------:R-:W-:Y:S01]  /*1980*/  UMOV UR27, UR35 ;  /* 0x00000023001b7c82 */ /* 0x000fe20008000000 */
[----:B------:R-:W-:Y:S01]  /*1990*/  UMOV UR28, UR36 ;  /* 0x00000024001c7c82 */ /* 0x000fe20008000000 */
[----:B------:R-:W-:Y:S01]  /*19a0*/  UIADD3.X UR43, UPT, UPT, URZ, UR39, URZ, UP0, !UPT ;  /* 0x00000027ff2b7290 */ /* 0x000fe200087fe4ff */
[----:B------:R3:W-:Y:S01]  /*19b0*/  UTMALDG.3D [UR24], [UR46], desc[UR44] ;  /* 0x00002c182e0075b4 */ /* 0x0007e20008011000 */
[----:B------:R-:W-:Y:S01]  /*19c0*/  UIADD3 UR16, UPT, UPT, UR8, 0x17300, URZ ;  /* 0x0001730008107890 */ /* 0x000fe2000fffe0ff */
[----:B------:R-:W-:Y:S01]  /*19d0*/  UMOV UR17, UR33 ;  /* 0x0000002100117c82 */ /* 0x000fe20008000000 */
[----:B------:R-:W-:Y:S01]  /*19e0*/  UMOV UR20, UR36 ;  /* 0x0000002400147c82 */ /* 0x000fe20008000000 */
[----:B------:R-:W-:Y:S01]  /*19f0*/  UMOV UR18, UR34 ;  /* 0x0000002200127c82 */ /* 0x000fe20008000000 */
[----:B------:R-:W-:Y:S01]  /*1a00*/  UIADD3 UR8, UPT, UPT, UR8, 0x1eb00, URZ ;  /* 0x0001eb0008087890 */ /* 0x000fe2000fffe0ff */
[----:B------:R-:W-:Y:S01]  /*1a10*/  UMOV UR11, UR19 ;  /* 0x00000013000b7c82 */ /* 0x000fe20008000000 */
[----:B------:R-:W-:Y:S03]  /*1a20*/  UMOV UR12, UR36 ;  /* 0x00000024000c7c82 */ /* 0x000fe60008000000 */
[----:B------:R3:W-:Y:S01]  /*1a30*/  UTMALDG.3D [UR16], [UR42], desc[UR44] ;  /* 0x00002c102a0075b4 */ /* 0x0007e20008011000 */
[----:B------:R-:W-:Y:S01]  /*1a40*/  UIADD3 UR41, UPT, UPT, UR41, 0x1, URZ ;  /* 0x0000000129297890 */ /* 0x000fe2000fffe0ff */
[----:B------:R-:W-:Y:S01]  /*1a50*/  UMOV UR9, UR33 ;  /* 0x0000002100097c82 */ /* 0x000fe20008000000 */
[----:B------:R-:W-:Y:S02]  /*1a60*/  UMOV UR10, UR26 ;  /* 0x0000001a000a7c82 */ /* 0x000fe40008000000 */
[----:B------:R-:W-:Y:S01]  /*1a70*/  UISETP.NE.AND UP0, UPT, UR41, UR6, UPT ;  /* 0x000000062900728c */ /* 0x000fe2000bf05270 */
[----:B------:R-:W-:Y:S01]  /*1a80*/  UMOV UR40, UR6 ;  /* 0x0000000600287c82 */ /* 0x000fe20008000000 */
[----:B------:R3:W-:Y:S01]  /*1a90*/  UTMALDG.3D [UR8], [UR42], desc[UR44] ;  /* 0x00002c082a0075b4 */ /* 0x0007e20008011000 */
[----:B------:R-:W-:Y:S06]  /*1aa0*/  UMOV UR5, UR23 ;  /* 0x0000001700057c82 */ /* 0x000fec0008000000 */
[----:B---3--:R-:W-:Y:S05]  /*1ab0*/  BRA.U UP0, `(.L_x_25) ;  /* 0xfffffffd00307547 */ /* 0x008fea000b83ffff */
.L_x_20:
[----:B------:R-:W-:Y:S01]  /*1ac0*/  ULEA UR5, UR23, UR4, 0x3 ;  /* 0x0000000417057291 */ /* 0x000fe2000f8e18ff */
[----:B-1----:R-:W-:Y:S01]  /*1ad0*/  SHF.L.U32 R2, R0, 0x1f, RZ ;  /* 0x0000001f00027819 */ /* 0x002fe200000006ff */
[----:B------:R-:W-:Y:S01]  /*1ae0*/  @!P1 SYNCS.ARRIVE.TRANS64.A1T0 RZ, [UR4+0x48], RZ ;  /* 0x000048ffffff99a7 */ /* 0x000fe20008100004 */
[----:B------:R-:W-:-:S06]  /*1af0*/  UISETP.GT.AND UP0, UPT, UR37, UR31, UPT ;  /* 0x0000001f2500728c */ /* 0x000fcc000bf04270 */
[----:B--2-4-:R1:W2:Y:S03]  /*1b00*/  SYNCS.PHASECHK.TRANS64.TRYWAIT P0, [UR5+0x10], R2 ;  /* 0x00001002ff0075a7 */ /* 0x0142a60008001105 */
[----:B------:R-:W-:Y:S05]  /*1b10*/  BRA.U !UP0, `(.L_x_26) ;  /* 0x0000000108d47547 */ /* 0x000fea000b800000 */
[----:B------:R-:W-:Y:S01]  /*1b20*/  UIADD3 UR41, UPT, UPT, UR29, UR40, URZ ;  /* 0x000000281d297290 */ /* 0x000fe2000fffe0ff */
[----:B------:R-:W-:-:S11]  /*1b30*/  UMOV UR5, UR23 ;  /* 0x0000001700057c82 */ /* 0x000fd60008000000 */
.L_x_31:
[----:B--2---:R-:W-:Y:S01]  /*1b40*/  @!P3 MOV R3, 0x13000 ;  /* 0x000130000003b802 */ /* 0x004fe20000000f00 */
[----:B------:R-:W-:Y:S01]  /*1b50*/  ULEA UR33, UR5, UR4, 0x3 ;  /* 0x0000000405217291 */ /* 0x000fe2000f8e18ff */
[----:B--2-4-:R-:W-:Y:S11]  /*1b60*/  @P0 BRA `(.L_x_27) ;  /* 0x00000000000c0947 */ /* 0x014ff60003800000 */
[----:B-1----:R-:W-:Y:S04]  /*1b70*/  SHF.L.U32 R2, R0, 0x1f, RZ ;  /* 0x0000001f00027819 */ /* 0x002fe800000006ff */
[----:B------:R-:W1:Y:S02]  /*1b80*/  SYNCS.PHASECHK.TRANS64.TRYWAIT P0, [UR33+0x10], R2 ;  /* 0x00001002ff0075a7 */ /* 0x000e640008001121 */
[----:B-1----:R-:W-:Y:S05]  /*1b90*/  @!P0 BRA `(.L_x_28) ;  /* 0x0000008800048947 */ /* 0x002fea0003800000 */
.L_x_27:
[----:B------:R2:W-:Y:S01]  /*1ba0*/  @!P3 SYNCS.ARRIVE.TRANS64 RZ, [UR33], R3 ;  /* 0x00000003ffffb9a7 */ /* 0x0005e20008000021 */
[----:B------:R-:W-:Y:S04]  /*1bb0*/  BSSY.RECONVERGENT B0, `(.L_x_29) ;  /* 0x0000003000007945 */ /* 0x000fe80003800200 */
[----:B------:R-:W-:Y:S05]  /*1bc0*/  @P2 BRA `(.L_x_30) ;  /* 0x0000000000042947 */ /* 0x000fea0003800000 */
[----:B------:R-:W-:Y:S05]  /*1bd0*/  BPT.TRAP 0x1 ;  /* 0x000000040000795c */ /* 0x000fea0000300000 */
.L_x_30:
[----:B------:R-:W-:Y:S05]  /*1be0*/  BSYNC.RECONVERGENT B0 ;  /* 0x0000000000007941 */ /* 0x000fea0003800200 */
.L_x_29:
        /* <DEDUP_REMOVED lines=12> */
[----:B------:R-:W-:Y:S01]  /*1cb0*/  UMOV UR44, 0x0 ;  /* 0x00000000002c7882 */ /* 0x000fe20000000000 */
[----:B------:R-:W-:Y:S01]  /*1cc0*/  UMOV UR45, 0x10000000 ;  /* 0x10000000002d7882 */ /* 0x000fe20000000000 */
[----:B------:R-:W-:Y:S01]  /*1cd0*/  UIADD3 UR26, UPT, UPT, UR34, 0x40, URZ ;  /* 0x00000040221a7890 */ /* 0x000fe2000fffe0ff */
[----:B------:R3:W4:Y:S01]  /*1ce0*/  SYNCS.PHASECHK.TRANS64.TRYWAIT P0, [UR8+0x10], R2 ;  /* 0x00001002ff0075a7 */ /* 0x0007220008001108 */
[----:B------:R-:W-:Y:S02]  /*1cf0*/  UIADD3 UR24, UPT, UPT, UR24, 0x11300, URZ ;  /* 0x0001130018187890 */ /* 0x000fe4000fffe0ff */
[----:B------:R-:W-:Y:S01]  /*1d00*/  UIADD3 UR42, UP0, UPT, UR38, 0x180, URZ ;  /* 0x00000180262a7890 */ /* 0x000fe2000ff1e0ff */
[----:B------:R3:W-:Y:S01]  /*1d10*/  UTMALDG.3D [UR32], [UR46], desc[UR44] ;  /* 0x00002c202e0075b4 */ /* 0x0007e20008011000 */
        /* <DEDUP_REMOVED lines=14> */
[----:B------:R-:W-:Y:S01]  /*1e00*/  UMOV UR9, UR33 ;  /* 0x0000002100097c82 */ /* 0x000fe20008000000 */
[----:B------:R-:W-:Y:S01]  /*1e10*/  UMOV UR10, UR26 ;  /* 0x0000001a000a7c82 */ /* 0x000fe20008000000 */
[----:B------:R-:W-:Y:S01]  /*1e20*/  UIADD3 UR40, UPT, UPT, UR40, 0x1, URZ ;  /* 0x0000000128287890 */ /* 0x000fe2000fffe0ff */
[----:B------:R-:W-:Y:S03]  /*1e30*/  UMOV UR5, UR23 ;  /* 0x0000001700057c82 */ /* 0x000fe60008000000 */
[----:B------:R-:W-:Y:S01]  /*1e40*/  UISETP.NE.AND UP0, UPT, UR40, UR41, UPT ;  /* 0x000000292800728c */ /* 0x000fe2000bf05270 */
[----:B------:R3:W-:Y:S08]  /*1e50*/  UTMALDG.3D [UR8], [UR42], desc[UR44] ;  /* 0x00002c082a0075b4 */ /* 0x0007f00008011000 */
[----:B---3--:R-:W-:Y:S05]  /*1e60*/  BRA.U UP0, `(.L_x_31) ;  /* 0xfffffffd00347547 */ /* 0x008fea000b83ffff */
.L_x_26:
[C---:B--2---:R-:W-:Y:S01]  /*1e70*/  LEA R3, R9.reuse, UR4, 0x3 ;  /* 0x0000000409037c11 */ /* 0x044fe2000f8e18ff */
[----:B------:R-:W-:Y:S01]  /*1e80*/  NOP ;  /* 0x0000000000007918 */ /* 0x000fe20000000000 */
[----:B-1----:R-:W-:Y:S02]  /*1e90*/  SHF.L.U32 R2, R12, 0x1f, RZ ;  /* 0x0000001f0c027819 */ /* 0x002fe400000006ff */
[----:B------:R-:W-:Y:S02]  /*1ea0*/  LEA R4, R9, UR4, 0x4 ;  /* 0x0000000409047c11 */ /* 0x000fe4000f8e20ff */
[----:B----4-:R-:W1:Y:S02]  /*1eb0*/  SYNCS.PHASECHK.TRANS64.TRYWAIT P0, [R3+URZ+0x50], R2 ;  /* 0x00005002030075a7 */ /* 0x010e6400080011ff */
[----:B-1----:R-:W-:Y:S05]  /*1ec0*/  @!P0 BRA `(.L_x_32) ;  /* 0x0000008400508947 */ /* 0x002fea0003800000 */
.L_x_117:
[----:B------:R-:W2:Y:S01]  /*1ed0*/  LDS.128 R4, [R4+0xe0] ;  /* 0x0000e00004047984 */ /* 0x000ea20000000c00 */
[----:B------:R-:W-:Y:S01]  /*1ee0*/  UISETP.GE.AND UP0, UPT, UR13, 0x1, UPT ;  /* 0x000000010d00788c */ /* 0x000fe2000bf06270 */
[----:B------:R-:W-:Y:S01]  /*1ef0*/  @!PT LDS RZ, [RZ] ;  /* 0x00000000fffff984 */ /* 0x000fe20000000800 */
[----:B------:R-:W-:Y:S01]  /*1f00*/  @!PT LDS RZ, [RZ] ;  /* 0x00000000fffff984 */ /* 0x000fe20000000800 */
[----:B------:R-:W-:Y:S01]  /*1f10*/  @!PT LDS RZ, [RZ] ;  /* 0x00000000fffff984 */ /* 0x000fe20000000800 */
[----:B------:R-:W-:Y:S01]  /*1f20*/  @!PT LDS RZ, [RZ] ;  /* 0x00000000fffff984 */ /* 0x000fe20000000800 */
[----:B------:R3:W-:Y:S06]  /*1f30*/  MEMBAR.ALL.CTA ;  /* 0x0000000000007992 */ /* 0x0007ec0000008000 */
[----:B---3--:R-:W3:Y:S01]  /*1f40*/  FENCE.VIEW.ASYNC.S ;  /* 0x00000000000073c6 */ /* 0x008ee20000000000 */
[----:B--2---:R-:W-:-:S13]  /*1f50*/  LOP3.LUT P0, RZ, R6, 0x1, RZ, 0xc0, !PT ;  /* 0x0000000106ff7812 */ /* 0x004fda000780c0ff */
[----:B---3--:R-:W-:Y:S01]  /*1f60*/  VOTEU.ANY UP1, P0 ;  /* 0x0000000000ff7886 */ /* 0x008fe20000020100 */
[----:B------:R-:W-:-:S13]  /*1f70*/  PLOP3.LUT P0, PT, PT, PT, UP1, 0x80, 0x8 ;  /* 0x000000000008781c */ /* 0x000fda0003f0f018 */
[----:B-1----:R-:W-:Y:S02]  /*1f80*/  @P0 LOP3.LUT R2, R5, 0xffff, RZ, 0xc0, !PT ;  /* 0x0000ffff05020812 */ /* 0x002fe400078ec0ff */
[----:B------:R-:W-:Y:S02]  /*1f90*/  @P0 MOV R8, R4 ;  /* 0x0000000400080202 */ /* 0x000fe40000000f00 */
[----:B------:R-:W-:Y:S01]  /*1fa0*/  @P0 R2UR UR8, R2 ;  /* 0x00000000020802ca */ /* 0x000fe200000e0000 */
[----:B------:R-:W-:Y:S01]  /*1fb0*/  VIADD R2, R3, 0x60 ;  /* 0x0000006003027836 */ /* 0x000fe20000000000 */
[----:B------:R-:W-:Y:S02]  /*1fc0*/  @P0 SHF.R.U32.HI R4, RZ, 0x10, R5 ;  /* 0x00000010ff040819 */ /* 0x000fe40000011605 */
[----:B------:R-:W-:Y:S02]  /*1fd0*/  @P0 R2UR UR9, R8 ;  /* 0x00000000080902ca */ /* 0x000fe400000e0000 */
[----:B------:R-:W-:-:S02]  /*1fe0*/  PRMT R2, RZ, 0x654, R2 ;  /* 0x00000654ff027816 */ /* 0x000fc40000000002 */
[----:B------:R-:W-:Y:S02]  /*1ff0*/  @P0 R2UR UR5, R4 ;  /* 0x00000000040502ca */ /* 0x000fe400000e0000 */
[----:B------:R1:W-:Y:S03]  /*2000*/  SYNCS.ARRIVE.TRANS64.RED.A1T0 RZ, [R2+URZ], RZ ;  /* 0x000000ff02ff79a7 */ /* 0x0003e600081004ff */
[----:B------:R-:W-:-:S04]  /*2010*/  @UP1 UMOV UR21, UR8 ;  /* 0x0000000800151c82 */ /* 0x000fc80008000000 */
[----:B------:R-:W-:-:S04]  /*2020*/  @UP1 UMOV UR22, UR9 ;  /* 0x0000000900161c82 */ /* 0x000fc80008000000 */
[----:B------:R-:W-:Y:S01]  /*2030*/  @UP1 UMOV UR36, UR5 ;  /* 0x0000000500241c82 */ /* 0x000fe20008000000 */
[----:B------:R-:W-:Y:S05]  /*2040*/  BRA.U !UP0, `(.L_x_33) ;  /* 0x0000000108d47547 */ /* 0x000fea000b800000 */
[----:B------:R-:W2:Y:S01]  /*2050*/  LDCU.128 UR8, c[0x0][0xb10] ;  /* 0x00016200ff0877ac */ /* 0x000ea20008000c00 */
[----:B------:R-:W3:Y:S01]  /*2060*/  LDCU UR5, c[0x0][0xb20] ;  /* 0x00016400ff0577ac */ /* 0x000ee20008000800 */
[----:B------:R-:W4:Y:S01]  /*2070*/  LDCU UR12, c[0x0][0xb0c] ;  /* 0x00016180ff0c77ac */ /* 0x000f220008000800 */
[----:B------:R-:W1:Y:S01]  /*2080*/  LDCU.64 UR16, c[0x0][0xb28] ;  /* 0x00016500ff1077ac */ /* 0x000e620008000a00 */
[----:B------:R-:W-:Y:S02]  /*2090*/  UISETP.NE.AND UP3, UPT, UR13, 0x1, UPT ;  /* 0x000000010d00788c */ /* 0x000fe4000bf65270 */
[----:B--2---:R-:W-:Y:S02]  /*20a0*/  UIMAD.WIDE.U32 UR26, UR14, UR11, URZ ;  /* 0x0000000b0e1a72a5 */ /* 0x004fe4000f8e00ff */
[----:B------:R-:W-:Y:S02]  /*20b0*/  UIMAD.WIDE.U32 UR18, UR15, UR8, URZ ;  /* 0x000000080f1272a5 */ /* 0x000fe4000f8e00ff */
[----:B------:R-:W-:-:S02]  /*20c0*/  UIMAD.WIDE.U32 UR24, UR21, UR11, URZ ;  /* 0x0000000b151872a5 */ /* 0x000fc4000f8e00ff */
[----:B------:R-:W-:Y:S01]  /*20d0*/  UISETP.NE.AND UP0, UPT, UR10, 0x1, UPT ;  /* 0x000000010a00788c */ /* 0x000fe2000bf05270 */
[----:B------:R-:W-:Y:S02]  /*20e0*/  UMOV UR11, UR27 ;  /* 0x0000001b000b7c82 */ /* 0x000fe40008000000 */
[----:B------:R-:W-:Y:S01]  /*20f0*/  UMOV UR18, UR19 ;  /* 0x0000001300127c82 */ /* 0x000fe20008000000 */
[----:B---3--:R-:W-:Y:S02]  /*2100*/  USHF.R.U32.HI UR11, URZ, UR5, UR11 ;  /* 0x00000005ff0b7299 */ /* 0x008fe4000801160b */
[----:B----4-:R-:W-:Y:S02]  /*2110*/  UISETP.NE.AND UP2, UPT, UR12, 0x1, UPT ;  /* 0x000000010c00788c */ /* 0x010fe4000bf45270 */
[----:B------:R-:W-:Y:S02]  /*2120*/  USHF.R.U32.HI UR18, URZ, UR9, UR18 ;  /* 0x00000009ff127299 */ /* 0x000fe40008011612 */
[----:B------:R-:W-:-:S02]  /*2130*/  USEL UR11, UR14, UR11, !UP0 ;  /* 0x0000000b0e0b7287 */ /* 0x000fc4000c000000 */
[----:B------:R-:W-:Y:S02]  /*2140*/  USEL UR18, UR15, UR18, !UP2 ;  /* 0x000000120f127287 */ /* 0x000fe4000d000000 */
[----:B-1----:R-:W-:Y:S02]  /*2150*/  UIMAD.WIDE.U32 UR32, UR11, UR16, URZ ;  /* 0x000000100b2072a5 */ /* 0x002fe4000f8e00ff */
[----:B------:R-:W-:Y:S02]  /*2160*/  UIMAD.WIDE.U32 UR26, UR22, UR8, URZ ;  /* 0x00000008161a72a5 */ /* 0x000fe4000f8e00ff */
[----:B------:R-:W-:Y:S01]  /*2170*/  UIMAD.WIDE.U32 UR34, UR18, UR16, URZ ;  /* 0x00000010122272a5 */ /* 0x000fe2000f8e00ff */
[----:B------:R-:W-:Y:S02]  /*2180*/  UMOV UR24, UR25 ;  /* 0x0000001900187c82 */ /* 0x000fe40008000000 */
[----:B------:R-:W-:Y:S01]  /*2190*/  UMOV UR32, UR33 ;  /* 0x0000002100207c82 */ /* 0x000fe20008000000 */
[----:B------:R-:W-:-:S02]  /*21a0*/  USHF.R.U32.HI UR24, URZ, UR5, UR24 ;  /* 0x00000005ff187299 */ /* 0x000fc40008011618 */
[----:B------:R-:W-:Y:S01]  /*21b0*/  @UP3 USHF.R.U32.HI UR11, URZ, UR17, UR32 ;  /* 0x00000011ff0b3299 */ /* 0x000fe20008011620 */
[----:B------:R-:W-:Y:S01]  /*21c0*/  UMOV UR26, UR27 ;  /* 0x0000001b001a7c82 */ /* 0x000fe20008000000 */
[----:B------:R-:W-:Y:S01]  /*21d0*/  UMOV UR34, UR35 ;  /* 0x0000002300227c82 */ /* 0x000fe20008000000 */
[----:B------:R-:W-:Y:S02]  /*21e0*/  USHF.R.U32.HI UR26, URZ, UR9, UR26 ;  /* 0x00000009ff1a7299 */ /* 0x000fe4000801161a */
[----:B------:R-:W-:Y:S02]  /*21f0*/  USEL UR24, UR21, UR24, !UP0 ;  /* 0x0000001815187287 */ /* 0x000fe4000c000000 */
[----:B------:R-:W-:Y:S02]  /*2200*/  @UP3 USHF.R.U32.HI UR18, URZ, UR17, UR34 ;  /* 0x00000011ff123299 */ /* 0x000fe40008011622 */
[----:B------:R-:W-:Y:S02]  /*2210*/  UIMAD UR11, UR13, UR11, URZ ;  /* 0x0000000b0d0b72a4 */ /* 0x000fe4000f8e02ff */
[----:B------:R-:W-:-:S02]  /*2220*/  USEL UR26, UR22, UR26, !UP2 ;  /* 0x0000001a161a7287 */ /* 0x000fc4000d000000 */
[----:B------:R-:W-:Y:S02]  /*2230*/  UIMAD UR5, UR13, UR18, URZ ;  /* 0x000000120d0572a4 */ /* 0x000fe4000f8e02ff */
        /* <DEDUP_REMOVED lines=22> */
.L_x_33:
[----:B------:R-:W2:Y:S02]  /*23a0*/  LDCU UR5, c[0x0][0xb30] ;  /* 0x00016600ff0577ac */ /* 0x000ea40008000800 */
[----:B--2---:R-:W-:-:S09]  /*23b0*/  UISETP.NE.AND UP0, UPT, UR5, 0x1, UPT ;  /* 0x000000010500788c */ /* 0x004fd2000bf05270 */
[----:B------:R-:W-:Y:S05]  /*23c0*/  BRA.U UP0, `(.L_x_34) ;  /* 0x0000000100447547 */ /* 0x000fea000b800000 */
[----:B------:R-:W2:Y:S01]  /*23d0*/  LDCU.128 UR8, c[0x0][0xb10] ;  /* 0x00016200ff0877ac */ /* 0x000ea20008000c00 */
[----:B------:R-:W3:Y:S01]  /*23e0*/  LDCU UR12, c[0x0][0xb0c] ;  /* 0x00016180ff0c77ac */ /* 0x000ee20008000800 */
[----:B------:R-:W4:Y:S01]  /*23f0*/  LDCU UR5, c[0x0][0xb20] ;  /* 0x00016400ff0577ac */ /* 0x000f220008000800 */
[----:B--2---:R-:W-:Y:S02]  /*2400*/  UIMAD.WIDE.U32 UR18, UR22, UR8, URZ ;  /* 0x00000008161272a5 */ /* 0x004fe4000f8e00ff */
[----:B------:R-:W-:Y:S02]  /*2410*/  UIMAD.WIDE.U32 UR16, UR21, UR11, URZ ;  /* 0x0000000b151072a5 */ /* 0x000fe4000f8e00ff */
[----:B---3--:R-:W-:Y:S02]  /*2420*/  UISETP.NE.AND UP2, UPT, UR12, 0x1, UPT ;  /* 0x000000010c00788c */ /* 0x008fe4000bf45270 */
[----:B------:R-:W-:Y:S01]  /*2430*/  UISETP.NE.AND UP0, UPT, UR10, 0x1, UPT ;  /* 0x000000010a00788c */ /* 0x000fe2000bf05270 */
[----:B------:R-:W-:-:S02]  /*2440*/  UMOV UR8, UR19 ;  /* 0x0000001300087c82 */ /* 0x000fc40008000000 */
[----:B------:R-:W-:Y:S01]  /*2450*/  UMOV UR16, UR17 ;  /* 0x0000001100107c82 */ /* 0x000fe20008000000 */
[----:B------:R-:W-:Y:S02]  /*2460*/  USHF.R.U32.HI UR8, URZ, UR9, UR8 ;  /* 0x00000009ff087299 */ /* 0x000fe40008011608 */
[----:B----4-:R-:W-:Y:S02]  /*2470*/  USHF.R.U32.HI UR5, URZ, UR5, UR16 ;  /* 0x00000005ff057299 */ /* 0x010fe40008011610 */
[----:B------:R-:W-:Y:S02]  /*2480*/  USEL UR8, UR22, UR8, !UP2 ;  /* 0x0000000816087287 */ /* 0x000fe4000d000000 */
[----:B------:R-:W-:-:S04]  /*2490*/  USEL UR5, UR21, UR5, !UP0 ;  /* 0x0000000515057287 */ /* 0x000fc8000c000000 */
[----:B------:R-:W-:Y:S02]  /*24a0*/  UIADD3 UR9, UPT, UPT, UR8, -UR5, URZ ;  /* 0x8000000508097290 */ /* 0x000fe4000fffe0ff */
[----:B------:R-:W-:Y:S02]  /*24b0*/  UIADD3 UR5, UPT, UPT, -UR8, UR5, URZ ;  /* 0x0000000508057290 */ /* 0x000fe4000fffe1ff */
[----:B------:R-:W-:Y:S02]  /*24c0*/  UIMAD UR21, UR9, UR10, UR21 ;  /* 0x0000000a091572a4 */ /* 0x000fe4000f8e0215 */
[----:B------:R-:W-:-:S12]  /*24d0*/  UIMAD UR22, UR5, UR12, UR22 ;  /* 0x0000000c051672a4 */ /* 0x000fd8000f8e0216 */
.L_x_34:
[----:B-1----:R-:W-:Y:S01]  /*24e0*/  VIADD R2, R9, 0x1 ;  /* 0x0000000109027836 */ /* 0x002fe20000000000 */
[----:B------:R-:W-:Y:S01]  /*24f0*/  PLOP3.LUT P1, PT, PT, PT, PT, 0x80, 0x8 ;  /* 0x000000000008781c */ /* 0x000fe20003f2f070 */
[----:B------:R-:W-:Y:S02]  /*2500*/  UIADD3 UR55, UPT, UPT, UR22, UR49, URZ ;  /* 0x0000003116377290 */ /* 0x000fe4000fffe0ff */
[----:B------:R-:W-:Y:S01]  /*2510*/  UIADD3 UR54, UPT, UPT, UR21, UR48, URZ ;  /* 0x0000003015367290 */ /* 0x000fe2000fffe0ff */
[----:B------:R-:W-:-:S04]  /*2520*/  ISETP.NE.AND P0, PT, R2, 0x2, PT ;  /* 0x000000020200780c */ /* 0x000fc80003f05270 */
[----:B------:R-:W-:Y:S02]  /*2530*/  SEL R3, RZ, 0x1, P0 ;  /* 0x00000001ff037807 */ /* 0x000fe40000000000 */
[----:B------:R-:W-:Y:S02]  /*2540*/  SEL R9, R2, RZ, P0 ;  /* 0x000000ff02097207 */ /* 0x000fe40000000000 */
[----:B------:R-:W-:Y:S01]  /*2550*/  LOP3.LUT R12, R12, R3, RZ, 0x3c, !PT ;  /* 0x000000030c0c7212 */ /* 0x000fe200078e3cff */
[----:B------:R-:W-:Y:S06]  /*2560*/  BRA.U UP1, `(.L_x_35) ;  /* 0xfffffff101147547 */ /* 0x000fec000b83ffff */
[----:B------:R-:W-:Y:S01]  /*2570*/  UIADD3 UR5, UPT, UPT, UR4, 0x10, URZ ;  /* 0x0000001004057890 */ /* 0x000fe2000fffe0ff */
[----:B------:R-:W-:-:S03]  /*2580*/  SHF.L.U32 R2, R0, 0x1f, RZ ;  /* 0x0000001f00027819 */ /* 0x000fc600000006ff */
[----:B------:R-:W-:-:S09]  /*2590*/  ULEA UR4, UR23, UR5, 0x3 ;  /* 0x0000000517047291 */ /* 0x000fd2000f8e18ff */
[----:B------:R-:W1:Y:S02]  /*25a0*/  SYNCS.PHASECHK.TRANS64.TRYWAIT P0, [UR4], R2 ;  /* 0x00000002ff0075a7 */ /* 0x000e640008001104 */
[----:B-1----:R-:W-:Y:S05]  /*25b0*/  @!P0 BRA `(.L_x_36) ;  /* 0x0000007c00a88947 */ /* 0x002fea0003800000 */
.L_x_119:
[----:B------:R-:W-:-:S04]  /*25c0*/  UIADD3 UR6, UPT, UPT, UR23, 0x1, URZ ;  /* 0x0000000117067890 */ /* 0x000fc8000fffe0ff */
[----:B------:R-:W-:-:S04]  /*25d0*/  UISETP.NE.AND UP0, UPT, UR6, 0x2, UPT ;  /* 0x000000020600788c */ /* 0x000fc8000bf05270 */
[----:B------:R-:W-:Y:S02]  /*25e0*/  USEL UR4, URZ, 0x1, UP0 ;  /* 0x00000001ff047887 */ /* 0x000fe40008000000 */
[----:B------:R-:W-:-:S04]  /*25f0*/  USEL UR6, UR6, URZ, UP0 ;  /* 0x000000ff06067287 */ /* 0x000fc80008000000 */
[----:B------:R-:W-:Y:S01]  /*2600*/  ULEA UR6, UR6, UR5, 0x3 ;  /* 0x0000000506067291 */ /* 0x000fe2000f8e18ff */
[----:B-1----:R-:W-:-:S04]  /*2610*/  LOP3.LUT R2, R0, UR4, RZ, 0x3c, !PT ;  /* 0x0000000400027c12 */ /* 0x002fc8000f8e3cff */
[----:B------:R-:W-:Y:S01]  /*2620*/  SHF.L.U32 R2, R2, 0x1f, RZ ;  /* 0x0000001f02027819 */ /* 0x000fe200000006ff */
[----:B------:R-:W-:-:S07]  /*2630*/  IMAD.U32 R0, RZ, RZ, UR6 ;  /* 0x00000006ff007e24 */ /* 0x000fce000f8e00ff */
.L_x_37:
[----:B-1----:R1:W2:Y:S02]  /*2640*/  SYNCS.PHASECHK.TRANS64.TRYWAIT P0, [R0+URZ], R2 ;  /* 0x00000002000075a7 */ /* 0x0022a400080011ff */
[----:B--2---:R-:W-:Y:S05]  /*2650*/  @!P0 NANOSLEEP.SYNCS 0x989680 ;  /* 0x009896800000895d */ /* 0x004fea0003900000 */
[----:B------:R-:W2:Y:S02]  /*2660*/  @!P0 SYNCS.PHASECHK.TRANS64 P0, [R0+URZ], R2 ;  /* 0x00000002000085a7 */ /* 0x000ea400080010ff */
[----:B--2---:R-:W-:Y:S05]  /*2670*/  @P0 EXIT ;  /* 0x000000000000094d */ /* 0x004fea0003800000 */
[----:B------:R-:W-:Y:S05]  /*2680*/  BRA `(.L_x_37) ;  /* 0xfffffffc00ec7947 */ /* 0x000fea000383ffff */
.L_x_17:
[----:B------:R-:W-:-:S04]  /*2690*/  UISETP.NE.AND UP0, UPT, UR7, URZ, UPT ;  /* 0x000000ff0700728c */ /* 0x000fc8000bf05270 */
[----:B------:R-:W-:-:S09]  /*26a0*/  UISETP.NE.OR UP0, UPT, UR12, 0x1, UP0 ;  /* 0x000000010c00788c */ /* 0x000fd20008705670 */
[----:B------:R-:W-:Y:S05]  /*26b0*/  BRA.U UP0, `(.L_x_38) ;  /* 0x0000000500507547 */ /* 0x000fea000b800000 */
[----:B------:R-:W-:Y:S01]  /*26c0*/  HFMA2 R9, -RZ, RZ, 0, 0 ;  /* 0x00000000ff097431 */ /* 0x000fe200000001ff */
[----:B------:R-:W-:Y:S01]  /*26d0*/  ISETP.NE.AND P2, PT, R14, RZ, PT ;  /* 0x000000ff0e00720c */ /* 0x000fe20003f45270 */
[----:B------:R-:W-:Y:S01]  /*26e0*/  IMAD.MOV.U32 R10, RZ, RZ, 0x1 ;  /* 0x00000001ff0a7424 */ /* 0x000fe200078e00ff */
[----:B------:R-:W-:Y:S01]  /*26f0*/  MOV R4, RZ ;  /* 0x000000ff00047202 */ /* 0x000fe20000000f00 */
[----:B------:R-:W-:Y:S01]  /*2700*/  IMAD.MOV.U32 R12, RZ, RZ, RZ ;  /* 0x000000ffff0c7224 */ /* 0x000fe200078e00ff */
[----:B------:R-:W-:Y:S01]  /*2710*/  UMOV UR4, 0x400 ;  /* 0x0000040000047882 */ /* 0x000fe20000000000 */
[----:B------:R-:W-:Y:S01]  /*2720*/  IMAD.MOV.U32 R11, RZ, RZ, RZ ;  /* 0x000000ffff0b7224 */ /* 0x000fe200078e00ff */
[----:B------:R-:W-:Y:S01]  /*2730*/  ULEA UR7, UR7, UR4, 0x18 ;  /* 0x0000000407077291 */ /* 0x000fe2000f8ec0ff */
[----:B------:R-:W-:-:S11]  /*2740*/  UMOV UR6, URZ ;  /* 0x000000ff00067c82 */ /* 0x000fd60008000000 */
.L_x_42:
[----:B------:R-:W-:Y:S02]  /*2750*/  LEA R0, R4, UR7, 0x3 ;  /* 0x0000000704007c11 */ /* 0x000fe4000f8e18ff */
[----:B------:R-:W-:-:S03]  /*2760*/  SHF.L.U32 R2, R11, 0x1f, RZ ;  /* 0x0000001f0b027819 */ /* 0x000fc600000006ff */
[----:B------:R-:W-:Y:S01]  /*2770*/  VIADD R3, R0, 0xc0 ;  /* 0x000000c000037836 */ /* 0x000fe20000000000 */
[----:B------:R-:W2:Y:S02]  /*2780*/  SYNCS.PHASECHK.TRANS64.TRYWAIT P0, [R0+URZ+0xb0], R2 ;  /* 0x0000b002000075a7 */ /* 0x000ea400080011ff */
[----:B--2---:R-:W-:Y:S05]  /*2790*/  @!P0 BRA `(.L_x_39) ;  /* 0x0000007c00488947 */ /* 0x004fea0003800000 */
.L_x_120:
[----:B------:R-:W-:Y:S01]  /*27a0*/  ULEA UR5, UR6, UR7, 0x3 ;  /* 0x0000000706057291 */ /* 0x000fe2000f8e18ff */
[----:B--2---:R-:W-:Y:S01]  /*27b0*/  PRMT R0, RZ, 0x654, R3 ;  /* 0x00000654ff007816 */ /* 0x004fe20000000003 */
[----:B------:R-:W-:Y:S01]  /*27c0*/  @!P2 IMAD.MOV.U32 R5, RZ, RZ, 0x10 ;  /* 0x00000010ff05a424 */ /* 0x000fe200078e00ff */
[----:B------:R-:W-:Y:S01]  /*27d0*/  SHF.L.U32 R2, R10, 0x1f, RZ ;  /* 0x0000001f0a027819 */ /* 0x000fe200000006ff */
[----:B------:R-:W-:Y:S01]  /*27e0*/  UIADD3 UR4, UPT, UPT, UR5, 0x50, URZ ;  /* 0x0000005005047890 */ /* 0x000fe2000fffe0ff */
[----:B------:R2:W-:Y:S04]  /*27f0*/  SYNCS.ARRIVE.TRANS64.RED.A1T0 RZ, [R0+URZ], RZ ;  /* 0x000000ff00ff79a7 */ /* 0x0005e800081004ff */
[----:B------:R-:W3:Y:S01]  /*2800*/  SYNCS.PHASECHK.TRANS64.TRYWAIT P0, [UR5+0x60], R2 ;  /* 0x00006002ff0075a7 */ /* 0x000ee20008001105 */
[----:B--2---:R-:W-:-:S05]  /*2810*/  IMAD.U32 R0, RZ, RZ, UR4 ;  /* 0x00000004ff007e24 */ /* 0x004fca000f8e00ff */
[----:B------:R-:W-:Y:S01]  /*2820*/  PRMT R0, R14, 0x654, R0 ;  /* 0x000006540e007816 */ /* 0x000fe20000000000 */
[----:B---3--:R-:W-:Y:S06]  /*2830*/  @!P0 BRA `(.L_x_40) ;  /* 0x0000007c00348947 */ /* 0x008fec0003800000 */
.L_x_122:
[----:B------:R-:W-:Y:S01]  /*2840*/  ULEA UR4, UR6, UR7, 0x4 ;  /* 0x0000000706047291 */ /* 0x000fe2000f8e20ff */
[----:B------:R-:W-:Y:S01]  /*2850*/  SEL R13, R0, R13, !P2 ;  /* 0x0000000d000d7207 */ /* 0x000fe20005000000 */
[----:B------:R-:W-:Y:S01]  /*2860*/  UIADD3 UR5, UPT, UPT, UR5, 0x50, URZ ;  /* 0x0000005005057890 */ /* 0x000fe2000fffe0ff */
[----:B------:R-:W-:Y:S01]  /*2870*/  LEA R0, R9, UR7, 0x3 ;  /* 0x0000000709007c11 */ /* 0x000fe2000f8e18ff */
[----:B------:R-:W-:Y:S01]  /*2880*/  UIADD3 UR4, UPT, UPT, UR4, 0xe0, URZ ;  /* 0x000000e004047890 */ /* 0x000fe2000fffe0ff */
[----:B--2---:R-:W-:Y:S01]  /*2890*/  SHF.L.U32 R2, R12, 0x1f, RZ ;  /* 0x0000001f0c027819 */ /* 0x004fe200000006ff */
[----:B------:R2:W-:Y:S01]  /*28a0*/  @!P2 SYNCS.ARRIVE.TRANS64.RED RZ, [R13+URZ], R5 ;  /* 0x000000050dffa9a7 */ /* 0x0005e200080004ff */
[----:B------:R-:W-:Y:S01]  /*28b0*/  UIADD3 UR6, UPT, UPT, UR6, 0x1, URZ ;  /* 0x0000000106067890 */ /* 0x000fe2000fffe0ff */
[----:B------:R-:W-:-:S03]  /*28c0*/  VIADD R8, R4, 0x1 ;  /* 0x0000000104087836 */ /* 0x000fc60000000000 */
[----:B------:R-:W-:Y:S02]  /*28d0*/  UISETP.NE.AND UP0, UPT, UR6, 0x2, UPT ;  /* 0x000000020600788c */ /* 0x000fe4000bf05270 */
[----:B------:R-:W-:Y:S06]  /*28e0*/  UGETNEXTWORKID.BROADCAST [UR4], [UR5] ;  /* 0x00000000040073ca */ /* 0x000fec0008000100 */
[----:B------:R-:W-:Y:S01]  /*28f0*/  USEL UR4, URZ, 0x1, UP0 ;  /* 0x00000001ff047887 */ /* 0x000fe20008000000 */
[----:B------:R-:W-:Y:S01]  /*2900*/  ISETP.NE.AND P0, PT, R8, 0x2, PT ;  /* 0x000000020800780c */ /* 0x000fe20003f05270 */
[----:B------:R-:W-:Y:S01]  /*2910*/  USEL UR6, UR6, URZ, UP0 ;  /* 0x000000ff06067287 */ /* 0x000fe20008000000 */
[----:B------:R-:W3:Y:S03]  /*2920*/  SYNCS.PHASECHK.TRANS64.TRYWAIT P1, [R0+URZ+0x50], R2 ;  /* 0x00005002000075a7 */ /* 0x000ee600080211ff */
[----:B------:R-:W-:Y:S01]  /*2930*/  LOP3.LUT R10, R10, UR4, RZ, 0x3c, !PT ;  /* 0x000000040a0a7c12 */ /* 0x000fe2000f8e3cff */
[----:B--23--:R-:W-:Y:S07]  /*2940*/  @!P1 BRA `(.L_x_41) ;  /* 0x0000007c00089947 */ /* 0x00cfee0003800000 */
.L_x_123:
[----:B--2---:R-:W-:Y:S01]  /*2950*/  LEA R2, R9, UR7, 0x4 ;  /* 0x0000000709027c11 */ /* 0x004fe2000f8e20ff */
[----:B------:R-:W-:-:S04]  /*2960*/  VIADD R0, R0, 0x60 ;  /* 0x0000006000007836 */ /* 0x000fc80000000000 */
[----:B------:R2:W3:Y:S01]  /*2970*/  LDS.128 R4, [R2+0xe0] ;  /* 0x0000e00002047984 */ /* 0x0004e20000000c00 */
[----:B------:R-:W-:Y:S01]  /*2980*/  PRMT R0, RZ, 0x654, R0 ;  /* 0x00000654ff007816 */ /* 0x000fe20000000000 */
[----:B------:R-:W-:Y:S01]  /*2990*/  @!PT LDS RZ, [RZ] ;  /* 0x00000000fffff984 */ /* 0x000fe20000000800 */
[----:B------:R-:W-:Y:S01]  /*29a0*/  @!PT LDS RZ, [RZ] ;  /* 0x00000000fffff984 */ /* 0x000fe20000000800 */
[----:B------:R-:W-:Y:S01]  /*29b0*/  @!PT LDS RZ, [RZ] ;  /* 0x00000000fffff984 */ /* 0x000fe20000000800 */
[----:B------:R-:W-:Y:S01]  /*29c0*/  @!PT LDS RZ, [RZ] ;  /* 0x00000000fffff984 */ /* 0x000fe20000000800 */
[----:B------:R4:W-:Y:S06]  /*29d0*/  MEMBAR.ALL.CTA ;  /* 0x0000000000007992 */ /* 0x0009ec0000008000 */
[----:B----4-:R-:W4:Y:S01]  /*29e0*/  FENCE.VIEW.ASYNC.S ;  /* 0x00000000000073c6 */ /* 0x010f220000000000 */
[----:B--2---:R-:W-:-:S04]  /*29f0*/  SEL R2, RZ, 0x1, P0 ;  /* 0x00000001ff027807 */ /* 0x004fc80000000000 */
[----:B------:R-:W-:Y:S01]  /*2a00*/  LOP3.LUT R11, R11, R2, RZ, 0x3c, !PT ;  /* 0x000000020b0b7212 */ /* 0x000fe200078e3cff */
[----:B----4-:R2:W-:Y:S01]  /*2a10*/  SYNCS.ARRIVE.TRANS64.RED.A1T0 RZ, [R0+URZ], RZ ;  /* 0x000000ff00ff79a7 */ /* 0x0105e200081004ff */
[----:B---3--:R-:W-:Y:S02]  /*2a20*/  LOP3.LUT P3, RZ, R6, 0x1, RZ, 0xc0, !PT ;  /* 0x0000000106ff7812 */ /* 0x008fe4000786c0ff */
[----:B------:R-:W-:Y:S01]  /*2a30*/  SEL R4, R8, RZ, P0 ;  /* 0x000000ff08047207 */ /* 0x000fe20000000000 */
[----:B--2---:R-:W-:-:S05]  /*2a40*/  VIADD R0, R9, 0x1 ;  /* 0x0000000109007836 */ /* 0x004fca0000000000 */
[----:B------:R-:W-:-:S04]  /*2a50*/  ISETP.NE.AND P1, PT, R0, 0x2, PT ;  /* 0x000000020000780c */ /* 0x000fc80003f25270 */
[----:B------:R-:W-:Y:S02]  /*2a60*/  SEL R3, RZ, 0x1, P1 ;  /* 0x00000001ff037807 */ /* 0x000fe40000800000 */
[----:B------:R-:W-:Y:S02]  /*2a70*/  SEL R9, R0, RZ, P1 ;  /* 0x000000ff00097207 */ /* 0x000fe40000800000 */
[----:B------:R-:W-:Y:S01]  /*2a80*/  LOP3.LUT R12, R12, R3, RZ, 0x3c, !PT ;  /* 0x000000030c0c7212 */ /* 0x000fe200078e3cff */
[----:B------:R-:W-:Y:S06]  /*2a90*/  @P3 BRA `(.L_x_42) ;  /* 0xfffffffc002c3947 */ /* 0x000fec000383ffff */
[----:B------:R-:W-:Y:S01]  /*2aa0*/  ULEA UR5, UR6, UR7, 0x3 ;  /* 0x0000000706057291 */ /* 0x000fe2000f8e18ff */
[----:B------:R-:W-:-:S08]  /*2ab0*/  SHF.L.U32 R0, R10, 0x1f, RZ ;  /* 0x0000001f0a007819 */ /* 0x000fd000000006ff */
[----:B------:R-:W2:Y:S02]  /*2ac0*/  SYNCS.PHASECHK.TRANS64 P0, [UR5+0x60], R0 ;  /* 0x00006000ff0075a7 */ /* 0x000ea40008001005 */
[----:B--2---:R-:W-:Y:S05]  /*2ad0*/  @P0 BRA `(.L_x_43) ;  /* 0x0000000000080947 */ /* 0x004fea0003800000 */
[----:B------:R-:W2:Y:S02]  /*2ae0*/  SYNCS.PHASECHK.TRANS64.TRYWAIT P0, [UR5+0x60], R0 ;  /* 0x00006000ff0075a7 */ /* 0x000ea40008001105 */
[----:B--2---:R-:W-:Y:S05]  /*2af0*/  @!P0 BRA `(.L_x_44) ;  /* 0x0000007800b08947 */ /* 0x004fea0003800000 */
.L_x_43:
[----:B------:R-:W-:-:S04]  /*2b00*/  UIADD3 UR4, UPT, UPT, UR6, 0x1, URZ ;  /* 0x0000000106047890 */ /* 0x000fc8000fffe0ff */
[----:B------:R-:W-:-:S04]  /*2b10*/  UISETP.NE.AND UP0, UPT, UR4, 0x2, UPT ;  /* 0x000000020400788c */ /* 0x000fc8000bf05270 */
[----:B------:R-:W-:Y:S02]  /*2b20*/  USEL UR8, URZ, 0x1, UP0 ;  /* 0x00000001ff087887 */ /* 0x000fe40008000000 */
[----:B------:R-:W-:-:S04]  /*2b30*/  USEL UR4, UR4, URZ, UP0 ;  /* 0x000000ff04047287 */ /* 0x000fc80008000000 */
[----:B------:R-:W-:Y:S01]  /*2b40*/  ULEA UR4, UR4, UR7, 0x3 ;  /* 0x0000000704047291 */ /* 0x000fe2000f8e18ff */
[----:B--2---:R-:W-:-:S04]  /*2b50*/  LOP3.LUT R2, R10, UR8, RZ, 0x3c, !PT ;  /* 0x000000080a027c12 */ /* 0x004fc8000f8e3cff */
[----:B------:R-:W-:-:S04]  /*2b60*/  SHF.L.U32 R0, R2, 0x1f, RZ ;  /* 0x0000001f02007819 */ /* 0x000fc800000006ff */
[----:B------:R-:W2:Y:S02]  /*2b70*/  SYNCS.PHASECHK.TRANS64 P0, [UR4+0x60], R0 ;  /* 0x00006000ff0075a7 */ /* 0x000ea40008001004 */
[----:B-12---:R-:W-:Y:S05]  /*2b80*/  @P0 EXIT ;  /* 0x000000000000094d */ /* 0x006fea0003800000 */
[----:B------:R-:W-:Y:S02]  /*2b90*/  SHF.L.U32 R2, R2, 0x1f, RZ ;  /* 0x0000001f02027819 */ /* 0x000fe400000006ff */
[----:B------:R-:W-:-:S07]  /*2ba0*/  MOV R0, UR4 ;  /* 0x0000000400007c02 */ /* 0x000fce0008000f00 */
.L_x_45:
[----:B-1----:R1:W2:Y:S02]  /*2bb0*/  SYNCS.PHASECHK.TRANS64.TRYWAIT P0, [R0+URZ+0x60], R2 ;  /* 0x00006002000075a7 */ /* 0x0022a400080011ff */
[----:B--2---:R-:W-:Y:S05]  /*2bc0*/  @!P0 NANOSLEEP.SYNCS 0x989680 ;  /* 0x009896800000895d */ /* 0x004fea0003900000 */
[----:B------:R-:W2:Y:S02]  /*2bd0*/  @!P0 SYNCS.PHASECHK.TRANS64 P0, [R0+URZ+0x60], R2 ;  /* 0x00006002000085a7 */ /* 0x000ea400080010ff */
[----:B--2---:R-:W-:Y:S05]  /*2be0*/  @P0 EXIT ;  /* 0x000000000000094d */ /* 0x004fea0003800000 */
[----:B------:R-:W-:Y:S05]  /*2bf0*/  BRA `(.L_x_45) ;  /* 0xfffffffc00ec7947 */ /* 0x000fea000383ffff */
.L_x_38:
[----:B------:R-:W-:-:S09]  /*2c00*/  UISETP.NE.AND UP0, UPT, UR12, URZ, UPT ;  /* 0x000000ff0c00728c */ /* 0x000fd2000bf05270 */
[----:B------:R-:W-:Y:S05]  /*2c10*/  BRA.U UP0, `(.L_x_46) ;  /* 0x00000011003c7547 */ /* 0x000fea000b800000 */
[----:B------:R-:W-:Y:S01]  /*2c20*/  UMOV UR4, 0x40 ;  /* 0x0000004000047882 */ /* 0x000fe20000000000 */
[----:B------:R-:W-:Y:S01]  /*2c30*/  NOP ;  /* 0x0000000000007918 */ /* 0x000fe20000000000 */
[----:B------:R-:W-:Y:S01]  /*2c40*/  ULEA UR4, UR7, UR4, 0x18 ;  /* 0x0000000407047291 */ /* 0x000fe2000f8ec0ff */
[----:B------:R-:W-:Y:S02]  /*2c50*/  UMOV UR5, 0x400 ;  /* 0x0000040000057882 */ /* 0x000fe40000000000 */
[----:B------:R-:W-:-:S06]  /*2c60*/  ULEA UR7, UR7, UR5, 0x18 ;  /* 0x0000000507077291 */ /* 0x000fcc000f8ec0ff */
[----:B------:R-:W2:Y:S02]  /*2c70*/  LDS.U8 R0, [UR4+0x1c] ;  /* 0x00001c04ff007984 */ /* 0x000ea40008000000 */
[----:B--2---:R-:W-:-:S13]  /*2c80*/  ISETP.NE.AND P0, PT, R0, RZ, PT ;  /* 0x000000ff0000720c */ /* 0x004fda0003f05270 */
[----:B------:R-:W-:Y:S05]  /*2c90*/  @P0 BRA `(.L_x_47) ;  /* 0x0000000000580947 */ /* 0x000fea0003800000 */
[----:B------:R-:W-:-:S13]  /*2ca0*/  ELECT P0, URZ, PT ;  /* 0x0000000000ff782f */ /* 0x000fda0003800000 */
[----:B------:R-:W-:Y:S05]  /*2cb0*/  @!P0 BRA `(.L_x_48) ;  /* 0x0000000000608947 */ /* 0x000fea0003800000 */
[----:B------:R-:W-:Y:S01]  /*2cc0*/  UMOV UR5, 0x10 ;  /* 0x0000001000057882 */ /* 0x000fe20000000000 */
[----:B------:R-:W-:Y:S01]  /*2cd0*/  HFMA2 R2, -RZ, RZ, 0, 5.9604644775390625e-08 ;  /* 0x00000001ff027431 */ /* 0x000fe200000001ff */
[----:B------:R-:W-:-:S03]  /*2ce0*/  MOV R3, 0xffff ;  /* 0x0000ffff00037802 */ /* 0x000fc60000000f00 */
[----:B------:R-:W-:Y:S04]  /*2cf0*/  DEPBAR.LE SB2, 0x36 ;  /* 0x0000ad800000791a */ /* 0x000fe80000000000 */
[----:B------:R-:W2:Y:S02]  /*2d00*/  UTCATOMSWS.FIND_AND_SET.ALIGN UP0, UR5, UR5 ;  /* 0x00000005000575e3 */ /* 0x000ea40008000800 */
[----:B--2---:R-:W-:Y:S01]  /*2d10*/  MOV R0, UR5 ;  /* 0x0000000500007c02 */ /* 0x004fe20008000f00 */
[----:B------:R-:W-:Y:S06]  /*2d20*/  BRA.U UP0, `(.L_x_49) ;  /* 0x0000000100187547 */ /* 0x000fec000b800000 */
.L_x_50:
[----:B------:R-:W-:Y:S05]  /*2d30*/  NANOSLEEP 0x64 ;  /* 0x000000640000795d */ /* 0x000fea0003800000 */
[----:B------:R-:W-:-:S05]  /*2d40*/  UMOV UR5, 0x10 ;  /* 0x0000001000057882 */ /* 0x000fca0000000000 */
[----:B------:R-:W-:Y:S04]  /*2d50*/  DEPBAR.LE SB2, 0x36 ;  /* 0x0000ad800000791a */ /* 0x000fe80000000000 */
[----:B------:R-:W2:Y:S02]  /*2d60*/  UTCATOMSWS.FIND_AND_SET.ALIGN UP0, UR5, UR5 ;  /* 0x00000005000575e3 */ /* 0x000ea40008000800 */
[----:B--2---:R-:W-:Y:S01]  /*2d70*/  MOV R0, UR5 ;  /* 0x0000000500007c02 */ /* 0x004fe20008000f00 */
[----:B------:R-:W-:Y:S05]  /*2d80*/  BRA.U !UP0, `(.L_x_50) ;  /* 0xfffffffd08e87547 */ /* 0x000fea000b83ffff */
.L_x_49:
[-C--:B------:R-:W-:Y:S02]  /*2d90*/  SHF.L.U32 R3, R3, R0.reuse, RZ ;  /* 0x0000000003037219 */ /* 0x080fe400000006ff */
[----:B------:R-:W-:Y:S01]  /*2da0*/  SHF.L.U32 R2, R2, R0, RZ ;  /* 0x0000000002027219 */ /* 0x000fe200000006ff */
[----:B------:R-:W-:Y:S02]  /*2db0*/  IMAD.SHL.U32 R0, R0, 0x20, RZ ;  /* 0x0000002000007824 */ /* 0x000fe400078e00ff */
[----:B------:R2:W-:Y:S04]  /*2dc0*/  ATOMS.OR RZ, [UR4+0x14], R3 ;  /* 0x00001403ffff798c */ /* 0x0005e8000b000004 */
[----:B------:R2:W-:Y:S04]  /*2dd0*/  ATOMS.OR RZ, [UR4+0x18], R2 ;  /* 0x00001802ffff798c */ /* 0x0005e8000b000004 */
[----:B------:R2:W-:Y:S01]  /*2de0*/  STS [UR7+0x100], R0 ;  /* 0x00010000ff007988 */ /* 0x0005e20008000807 */
[----:B------:R-:W-:Y:S05]  /*2df0*/  BRA `(.L_x_48) ;  /* 0x0000000000107947 */ /* 0x000fea0003800000 */
.L_x_47:
[----:B------:R-:W-:Y:S02]  /*2e00*/  MOV R0, 0xffffffff ;  /* 0xffffffff00007802 */ /* 0x000fe40000000f00 */
[----:B------:R-:W-:-:S03]  /*2e10*/  MOV R2, 0x2e40 ;  /* 0x00002e4000027802 */ /* 0x000fc60000000f00 */
[----:B------:R2:W-:Y:S04]  /*2e20*/  STS [UR7+0x100], R0 ;  /* 0x00010000ff007988 */ /* 0x0005e80008000807 */
[----:B-12--5:R-:W-:Y:S05]  /*2e30*/  CALL.REL.NOINC `($__internal_1_$__cuda_sm10x_tcgen05_guardrail_trap_phase_invalid_during_alloc) ;  /* 0x0000007c00447944 */ /* 0x026fea0003c00000 */
.L_x_48:
[----:B------:R-:W-:Y:S05]  /*2e40*/  WARPSYNC.ALL ;  /* 0x0000000000007948 */ /* 0x000fea0003800000 */
[----:B------:R-:W3:Y:S01]  /*2e50*/  S2UR UR9, SR_CgaCtaId ;  /* 0x00000000000979c3 */ /* 0x000ee20000008800 */
[----:B------:R-:W-:Y:S01]  /*2e60*/  UMOV UR4, 0x400 ;  /* 0x0000040000047882 */ /* 0x000fe20000000000 */
[----:B------:R-:W-:-:S06]  /*2e70*/  NOP ;  /* 0x0000000000007918 */ /* 0x000fcc0000000000 */
[----:B------:R-:W-:Y:S06]  /*2e80*/  BAR.ARV 0x6, 0xa0 ;  /* 0x0182800000007b1d */ /* 0x000fec0000002000 */
[----:B------:R-:W4:Y:S01]  /*2e90*/  LDCU UR5, c[0x0][0x38c] ;  /* 0x00007180ff0577ac */ /* 0x000f220008000800 */
[----:B------:R-:W-:Y:S02]  /*2ea0*/  HFMA2 R12, -RZ, RZ, 0, 0 ;  /* 0x00000000ff0c7431 */ /* 0x000fe400000001ff */
[----:B------:R-:W-:Y:S02]  /*2eb0*/  IMAD.MOV.U32 R7, RZ, RZ, 0x1 ;  /* 0x00000001ff077424 */ /* 0x000fe400078e00ff */
[----:B--2---:R-:W-:Y:S01]  /*2ec0*/  IMAD.MOV.U32 R2, RZ, RZ, RZ ;  /* 0x000000ffff027224 */ /* 0x004fe200078e00ff */
[----:B------:R-:W-:Y:S01]  /*2ed0*/  UMOV UR12, URZ ;  /* 0x000000ff000c7c82 */ /* 0x000fe20008000000 */
[----:B------:R-:W-:Y:S01]  /*2ee0*/  UMOV UR11, URZ ;  /* 0x000000ff000b7c82 */ /* 0x000fe20008000000 */
[----:B------:R-:W-:Y:S01]  /*2ef0*/  UMOV UR30, 0x0 ;  /* 0x00000000001e7882 */ /* 0x000fe20000000000 */
[----:B------:R-:W-:Y:S01]  /*2f00*/  UMOV UR31, 0x43c0010 ;  /* 0x043c0010001f7882 */ /* 0x000fe20000000000 */
[----:B------:R-:W-:Y:S01]  /*2f10*/  UMOV UR28, 0x0 ;  /* 0x00000000001c7882 */ /* 0x000fe20000000000 */
[----:B---3--:R-:W-:Y:S01]  /*2f20*/  ULEA UR9, UR9, UR4, 0x18 ;  /* 0x0000000409097291 */ /* 0x008fe2000f8ec0ff */
[----:B------:R-:W2:Y:S03]  /*2f30*/  LDCU UR4, c[0x0][0x38c] ;  /* 0x00007180ff0477ac */ /* 0x000ea60008000800 */
[----:B------:R-:W-:Y:S01]  /*2f40*/  UIADD3 UR10, UPT, UPT, UR9, 0xf300, URZ ;  /* 0x0000f300090a7890 */ /* 0x000fe2000fffe0ff */
[----:B------:R-:W-:-:S04]  /*2f50*/  UMOV UR29, 0x43c0010 ;  /* 0x043c0010001d7882 */ /* 0x000fc80000000000 */
[----:B------:R-:W1:Y:S01]  /*2f60*/  LDS R0, [UR9+0x100] ;  /* 0x00010009ff007984 */ /* 0x000e620008000800 */
[----:B------:R-:W-:Y:S01]  /*2f70*/  USHF.R.U32.HI UR10, URZ, 0x4, UR10 ;  /* 0x00000004ff0a7899 */ /* 0x000fe2000801160a */
[----:B------:R-:W-:Y:S01]  /*2f80*/  UMOV UR26, 0x0 ;  /* 0x00000000001a7882 */ /* 0x000fe20000000000 */
[----:B------:R-:W-:Y:S02]  /*2f90*/  UMOV UR27, 0x43c0010 ;  /* 0x043c0010001b7882 */ /* 0x000fe40000000000 */
[----:B------:R-:W-:Y:S01]  /*2fa0*/  ULOP3.LUT UR10, UR10, 0x3fff, URZ, 0xc0, !UPT ;  /* 0x00003fff0a0a7892 */ /* 0x000fe2000f8ec0ff */
[----:B------:R-:W-:Y:S01]  /*2fb0*/  UMOV UR24, 0x0 ;  /* 0x0000000000187882 */ /* 0x000fe20000000000 */
[----:B------:R-:W-:Y:S01]  /*2fc0*/  UMOV UR25, 0x43c0010 ;  /* 0x043c001000197882 */ /* 0x000fe20000000000 */
[----:B------:R-:W-:Y:S01]  /*2fd0*/  UMOV UR22, 0x0 ;  /* 0x0000000000167882 */ /* 0x000fe20000000000 */
[----:B------:R-:W-:Y:S01]  /*2fe0*/  UMOV UR23, 0x43c0010 ;  /* 0x043c001000177882 */ /* 0x000fe20000000000 */
[----:B--2---:R-:W-:Y:S01]  /*2ff0*/  UIADD3 UR4, UPT, UPT, UR4, 0x7f, URZ ;  /* 0x0000007f04047890 */ /* 0x004fe2000fffe0ff */
[----:B------:R-:W-:Y:S01]  /*3000*/  UMOV UR20, 0x0 ;  /* 0x0000000000147882 */ /* 0x000fe20000000000 */
[----:B------:R-:W-:-:S02]  /*3010*/  UMOV UR21, 0x43c0010 ;  /* 0x043c001000157882 */ /* 0x000fc40000000000 */
[----:B------:R-:W-:Y:S02]  /*3020*/  USHF.R.S32.HI UR8, URZ, 0x1f, UR4 ;  /* 0x0000001fff087899 */ /* 0x000fe40008011404 */
[----:B------:R-:W-:Y:S02]  /*3030*/  ULOP3.LUT UR10, UR10, 0x10000, URZ, 0xfc, !UPT ;  /* 0x000100000a0a7892 */ /* 0x000fe4000f8efcff */
[----:B------:R-:W-:Y:S02]  /*3040*/  ULEA.HI UR8, UR8, UR4, URZ, 0x7 ;  /* 0x0000000408087291 */ /* 0x000fe4000f8f38ff */
[----:B------:R-:W-:Y:S02]  /*3050*/  UIADD3 UR4, UPT, UPT, UR9, 0x17300, URZ ;  /* 0x0001730009047890 */ /* 0x000fe4000fffe0ff */
[----:B------:R-:W-:Y:S02]  /*3060*/  USHF.R.S32.HI UR8, URZ, 0x7, UR8 ;  /* 0x00000007ff087899 */ /* 0x000fe40008011408 */
[----:B------:R-:W-:-:S02]  /*3070*/  USHF.R.U32.HI UR4, URZ, 0x4, UR4 ;  /* 0x00000004ff047899 */ /* 0x000fc40008011604 */
[----:B------:R-:W-:Y:S02]  /*3080*/  UISETP.LT.AND UP0, UPT, UR8, 0x1, UPT ;  /* 0x000000010800788c */ /* 0x000fe4000bf01270 */
[----:B------:R-:W-:Y:S02]  /*3090*/  ULOP3.LUT UR4, UR4, 0x3fff, URZ, 0xc0, !UPT ;  /* 0x00003fff04047892 */ /* 0x000fe4000f8ec0ff */
[----:B------:R-:W-:Y:S02]  /*30a0*/  USEL UR16, UR8, 0x1, !UP0 ;  /* 0x0000000108107887 */ /* 0x000fe4000c000000 */
[----:B------:R-:W-:Y:S02]  /*30b0*/  ULOP3.LUT UR4, UR4, 0x10000, URZ, 0xfc, !UPT ;  /* 0x0001000004047892 */ /* 0x000fe4000f8efcff */
[----:B------:R-:W-:Y:S02]  /*30c0*/  UIADD3 UR16, UPT, UPT, -UR16, URZ, URZ ;  /* 0x000000ff10107290 */ /* 0x000fe4000fffe1ff */
[----:B----4-:R-:W-:Y:S01]  /*30d0*/  UISETP.GE.AND UP4, UPT, UR5, 0x1, UPT ;  /* 0x000000010500788c */ /* 0x010fe2000bf86270 */
[----:B------:R-:W-:Y:S01]  /*30e0*/  UMOV UR34, 0x0 ;  /* 0x0000000000227882 */ /* 0x000fe20000000000 */
[----:B-1----:R-:W-:Y:S01]  /*30f0*/  R2UR UR13, R0 ;  /* 0x00000000000d72ca */ /* 0x002fe200000e0000 */
[----:B------:R-:W-:Y:S01]  /*3100*/  UMOV UR35, 0x43c0010 ;  /* 0x043c001000237882 */ /* 0x000fe20000000000 */
[----:B------:R-:W-:Y:S01]  /*3110*/  MOV R0, RZ ;  /* 0x000000ff00007202 */ /* 0x000fe20000000f00 */
[----:B------:R-:W-:Y:S01]  /*3120*/  UMOV UR32, 0x0 ;  /* 0x0000000000207882 */ /* 0x000fe20000000000 */
[----:B------:R-:W-:-:S11]  /*3130*/  UMOV UR33, 0x43c0010 ;  /* 0x043c001000217882 */ /* 0x000fd60000000000 */
.L_x_57:
[----:B------:R-:W-:Y:S02]  /*3140*/  LEA R3, R2, UR9, 0x3 ;  /* 0x0000000902037c11 */ /* 0x000fe4000f8e18ff */
[----:B------:R-:W-:Y:S02]  /*3150*/  SHF.L.U32 R4, R12, 0x1f, RZ ;  /* 0x0000001f0c047819 */ /* 0x000fe400000006ff */
[----:B------:R-:W-:Y:S01]  /*3160*/  PLOP3.LUT P0, PT, PT, PT, UP4, 0x80, 0x8 ;  /* 0x000000000008781c */ /* 0x000fe20003f0f048 */
[----:B------:R-:W-:Y:S01]  /*3170*/  VIADD R5, R3, 0x60 ;  /* 0x0000006003057836 */ /* 0x000fe20000000000 */
[----:B-1----:R-:W1:Y:S02]  /*3180*/  SYNCS.PHASECHK.TRANS64.TRYWAIT P1, [R3+URZ+0x50], R4 ;  /* 0x00005004030075a7 */ /* 0x002e6400080211ff */
[----:B-1----:R-:W-:Y:S09]  /*3190*/  @!P1 BRA `(.L_x_51) ;  /* 0x0000007400209947 */ /* 0x002ff20003800000 */
.L_x_125:
[----:B------:R-:W-:Y:S01]  /*31a0*/  LEA R6, R2, UR9, 0x4 ;  /* 0x0000000902067c11 */ /* 0x000fe2000f8e20ff */
[----:B------:R-:W-:Y:S01]  /*31b0*/  @UP4 ULEA UR5, UR11, UR9, 0x3 ;  /* 0x000000090b054291 */ /* 0x000fe2000f8e18ff */
[----:B------:R-:W-:Y:S01]  /*31c0*/  PLOP3.LUT P1, PT, PT, PT, PT, 0x80, 0x8 ;  /* 0x000000000008781c */ /* 0x000fe20003f2f070 */
[----:B------:R-:W-:Y:S01]  /*31d0*/  ULEA UR14, UR12, UR9, 0x3 ;  /* 0x000000090c0e7291 */ /* 0x000fe2000f8e18ff */
[----:B------:R-:W-:Y:S01]  /*31e0*/  PRMT R5, RZ, 0x654, R5 ;  /* 0x00000654ff057816 */ /* 0x000fe20000000005 */
[----:B------:R2:W3:Y:S01]  /*31f0*/  LDS.128 R8, [R6+0xe0] ;  /* 0x0000e00006087984 */ /* 0x0004e20000000c00 */
[----:B-1----:R-:W-:Y:S01]  /*3200*/  @P0 SHF.L.U32 R4, R0, 0x1f, RZ ;  /* 0x0000001f00040819 */ /* 0x002fe200000006ff */
[----:B------:R-:W-:Y:S01]  /*3210*/  ULEA.HI UR15, UR12, UR12, URZ, 0x1 ;  /* 0x0000000c0c0f7291 */ /* 0x000fe2000f8f08ff */
[----:B------:R-:W-:Y:S01]  /*3220*/  SHF.L.U32 R3, R7, 0x1f, RZ ;  /* 0x0000001f07037819 */ /* 0x000fe200000006ff */
[----:B------:R-:W-:Y:S01]  /*3230*/  @!PT LDS RZ, [RZ] ;  /* 0x00000000fffff984 */ /* 0x000fe20000000800 */
[----:B------:R-:W-:Y:S01]  /*3240*/  @!PT LDS RZ, [RZ] ;  /* 0x00000000fffff984 */ /* 0x000fe20000000800 */
[----:B------:R-:W-:Y:S01]  /*3250*/  @!PT LDS RZ, [RZ] ;  /* 0x00000000fffff984 */ /* 0x000fe20000000800 */
[----:B------:R-:W-:Y:S01]  /*3260*/  @!PT LDS RZ, [RZ] ;  /* 0x00000000fffff984 */ /* 0x000fe20000000800 */
[----:B------:R1:W-:Y:S06]  /*3270*/  MEMBAR.ALL.CTA ;  /* 0x0000000000007992 */ /* 0x0003ec0000008000 */
[----:B-1----:R-:W1:Y:S02]  /*3280*/  FENCE.VIEW.ASYNC.S ;  /* 0x00000000000073c6 */ /* 0x002e640000000000 */
[----:B-1----:R2:W-:Y:S01]  /*3290*/  SYNCS.ARRIVE.TRANS64.RED.A1T0 RZ, [R5+URZ], RZ ;  /* 0x000000ff05ff79a7 */ /* 0x0025e200081004ff */
[----:B------:R2:W1:Y:S01]  /*32a0*/  @P0 SYNCS.PHASECHK.TRANS64.TRYWAIT P1, [UR5], R4 ;  /* 0x00000004ff0005a7 */ /* 0x0004620008021105 */
[----:B------:R-:W-:-:S02]  /*32b0*/  ULOP3.LUT UR5, UR15, 0xffe, URZ, 0xc0, !UPT ;  /* 0x00000ffe0f057892 */ /* 0x000fc4000f8ec0ff */
[----:B------:R-:W-:Y:S02]  /*32c0*/  USHF.R.U32.HI UR15, URZ, 0x1, UR15 ;  /* 0x00000001ff0f7899 */ /* 0x000fe4000801160f */
[----:B------:R-:W-:Y:S02]  /*32d0*/  UIADD3 UR5, UPT, UPT, -UR5, UR12, URZ ;  /* 0x0000000c05057290 */ /* 0x000fe4000fffe1ff */
[----:B------:R-:W-:-:S04]  /*32e0*/  UIMAD UR15, UR15, 0xf0, UR13 ;  /* 0x000000f00f0f78a4 */ /* 0x000fc8000f8e020d */
[----:B------:R-:W-:Y:S01]  /*32f0*/  ULEA UR15, UR5, UR15, 0x14 ;  /* 0x0000000f050f7291 */ /* 0x000fe2000f8ea0ff */
[----:B------:R-:W4:Y:S02]  /*3300*/  SYNCS.PHASECHK.TRANS64.TRYWAIT P0, [UR14+0x90], R3 ;  /* 0x00009003ff0075a7 */ /* 0x000f24000800110e */
[----:B-1234-:R-:W-:Y:S09]  /*3310*/  @!P0 BRA `(.L_x_52) ;  /* 0x0000007000d48947 */ /* 0x01eff20003800000 */
.L_x_127:
[----:B-1----:R-:W-:Y:S01]  /*3320*/  IADD3 R4, PT, PT, R2, 0x1, RZ ;  /* 0x0000000102047810 */ /* 0x002fe20007ffe0ff */
[----:B------:R-:W-:Y:S06]  /*3330*/  BRA.U !UP4, `(.L_x_53) ;  /* 0x000000050c107547 */ /* 0x000fec000b800000 */
[----:B------:R-:W-:Y:S01]  /*3340*/  UPLOP3.LUT UP2, UPT, UPT, UPT, UPT, 0x40, 0x4 ;  /* 0x000000000004789c */ /* 0x000fe20003f4e870 */
[----:B------:R-:W-:Y:S01]  /*3350*/  UMOV UR18, UR16 ;  /* 0x0000001000127c82 */ /* 0x000fe20008000000 */
[----:B------:R-:W-:Y:S01]  /*3360*/  UMOV UR17, UR8 ;  /* 0x0000000800117c82 */ /* 0x000fe20008000000 */
[----:B------:R-:W-:-:S08]  /*3370*/  UMOV UR5, UR11 ;  /* 0x0000000b00057c82 */ /* 0x000fd00008000000 */
.L_x_56:
[----:B------:R-:W-:Y:S02]  /*3380*/  UIADD3 UR18, UPT, UPT, UR18, 0x1, URZ ;  /* 0x0000000112127890 */ /* 0x000fe4000fffe0ff */
[----:B-1----:R-:W-:Y:S02]  /*3390*/  ULEA UR19, UR5, UR9, 0x3 ;  /* 0x0000000905137291 */ /* 0x002fe4000f8e18ff */
[----:B------:R-:W-:Y:S01]  /*33a0*/  UISETP.NE.AND UP3, UPT, UR18, URZ, UPT ;  /* 0x000000ff1200728c */ /* 0x000fe2000bf65270 */
[----:B--2---:R-:W-:Y:S10]  /*33b0*/  @P1 BRA `(.L_x_54) ;  /* 0x00000000000c1947 */ /* 0x004ff40003800000 */
[----:B------:R-:W-:Y:S04]  /*33c0*/  SHF.L.U32 R2, R0, 0x1f, RZ ;  /* 0x0000001f00027819 */ /* 0x000fe800000006ff */
[----:B------:R-:W1:Y:S02]  /*33d0*/  SYNCS.PHASECHK.TRANS64.TRYWAIT P0, [UR19], R2 ;  /* 0x00000002ff0075a7 */ /* 0x000e640008001113 */
[----:B-1----:R-:W-:Y:S05]  /*33e0*/  @!P0 BRA `(.L_x_55) ;  /* 0x0000007000b88947 */ /* 0x002fea0003800000 */
.L_x_54:
[----:B------:R-:W-:Y:S01]  /*33f0*/  UISETP.NE.AND UP0, UPT, UR17, 0x1, UPT ;  /* 0x000000011100788c */ /* 0x000fe2000bf05270 */
[----:B------:R-:W-:Y:S01]  /*3400*/  PLOP3.LUT P1, PT, PT, PT, PT, 0x80, 0x8 ;  /* 0x000000000008781c */ /* 0x000fe20003f2f070 */
[----:B------:R-:W-:Y:S02]  /*3410*/  UIADD3 UR11, UPT, UPT, UR5, 0x1, URZ ;  /* 0x00000001050b7890 */ /* 0x000fe4000fffe0ff */
[----:B------:R-:W-:Y:S02]  /*3420*/  ULEA UR64, UR5, UR10, 0xa ;  /* 0x0000000a05407291 */ /* 0x000fe4000f8e50ff */
[----:B------:R-:W-:Y:S01]  /*3430*/  UISETP.NE.AND UP1, UPT, UR11, 0x2, UPT ;  /* 0x000000020b00788c */ /* 0x000fe2000bf25270 */
[----:B------:R-:W-:Y:S01]  /*3440*/  PLOP3.LUT P0, PT, PT, PT, UP0, 0x80, 0x8 ;  /* 0x000000000008781c */ /* 0x000fe20003f0f008 */
[----:B------:R-:W-:Y:S02]  /*3450*/  UIADD3 UR60, UPT, UPT, UR64, 0x2, URZ ;  /* 0x00000002403c7890 */ /* 0x000fe4000fffe0ff */
[----:B------:R-:W-:Y:S02]  /*3460*/  USEL UR7, URZ, 0x1, UP1 ;  /* 0x00000001ff077887 */ /* 0x000fe40008800000 */
[----:B------:R-:W-:Y:S02]  /*3470*/  USEL UR11, UR11, URZ, UP1 ;  /* 0x000000ff0b0b7287 */ /* 0x000fe40008800000 */
[----:B------:R-:W-:Y:S02]  /*3480*/  UIADD3 UR56, UPT, UPT, UR64, 0x4, URZ ;  /* 0x0000000440387890 */ /* 0x000fe4000fffe0ff */
[----:B------:R-:W-:Y:S01]  /*3490*/  @UP0 ULEA UR6, UR11, UR9, 0x3 ;  /* 0x000000090b060291 */ /* 0x000fe2000f8e18ff */
[----:B------:R-:W-:Y:S01]  /*34a0*/  LOP3.LUT R0, R0, UR7, RZ, 0x3c, !PT ;  /* 0x0000000700007c12 */ /* 0x000fe2000f8e3cff */
[----:B------:R-:W-:Y:S02]  /*34b0*/  UIADD3 UR52, UPT, UPT, UR64, 0x6, URZ ;  /* 0x0000000640347890 */ /* 0x000fe4000fffe0ff */
[----:B------:R-:W-:Y:S01]  /*34c0*/  UIADD3 UR48, UPT, UPT, UR64, 0x200, URZ ;  /* 0x0000020040307890 */ /* 0x000fe2000fffe0ff */
[----:B-1----:R-:W-:Y:S01]  /*34d0*/  @P0 SHF.L.U32 R2, R0, 0x1f, RZ ;  /* 0x0000001f00020819 */ /* 0x002fe200000006ff */
[----:B------:R-:W-:Y:S02]  /*34e0*/  UIADD3 UR44, UPT, UPT, UR64, 0x202, URZ ;  /* 0x00000202402c7890 */ /* 0x000fe4000fffe0ff */
[----:B------:R-:W-:Y:S01]  /*34f0*/  UIADD3 UR40, UPT, UPT, UR64, 0x204, URZ ;  /* 0x0000020440287890 */ /* 0x000fe2000fffe0ff */
[----:B------:R1:W2:Y:S01]  /*3500*/  @P0 SYNCS.PHASECHK.TRANS64.TRYWAIT P1, [UR6], R2 ;  /* 0x00000002ff0005a7 */ /* 0x0002a20008021106 */
[----:B------:R-:W-:Y:S02]  /*3510*/  UIMAD UR6, UR5, 0xf00, UR4 ;  /* 0x00000f00050678a4 */ /* 0x000fe4000f8e0204 */
[----:B------:R-:W-:Y:S02]  /*3520*/  UIADD3 UR36, UPT, UPT, UR64, 0x206, URZ ;  /* 0x0000020640247890 */ /* 0x000fe4000fffe0ff */
        /* <DEDUP_REMOVED lines=8> */
[----:B------:R-:W-:Y:S01]  /*35b0*/  UIADD3 UR17, UPT, UPT, UR17, -0x1, URZ ;  /* 0xffffffff11117890 */ /* 0x000fe2000fffe0ff */
[----:B------:R-:W-:Y:S01]  /*35c0*/  UMOV UR7, 0x40004040 ;  /* 0x4000404000077882 */ /* 0x000fe20000000000 */
[----:B------:R-:W-:Y:S01]  /*35d0*/  UMOV UR65, 0x40004040 ;  /* 0x4000404000417882 */ /* 0x000fe20000000000 */
[----:B------:R-:W-:Y:S01]  /*35e0*/  UMOV UR63, 0x40004040 ;  /* 0x40004040003f7882 */ /* 0x000fe20000000000 */
[----:B------:R1:W-:Y:S01]  /*35f0*/  UTCHMMA gdesc[UR64], gdesc[UR6], tmem[UR15], tmem[UR30], idesc[UR31], UP2 ;  /* 0x00ff1e06400075ea */ /* 0x0003e2000900000f */
[----:B------:R-:W-:Y:S01]  /*3600*/  UPLOP3.LUT UP2, UPT, UPT, UPT, UPT, 0x80, 0x8 ;  /* 0x000000000008789c */ /* 0x000fe20003f4f070 */
[----:B------:R-:W-:Y:S01]  /*3610*/  UMOV UR61, 0x40004040 ;  /* 0x40004040003d7882 */ /* 0x000fe20000000000 */
[----:B------:R-:W-:Y:S01]  /*3620*/  UMOV UR59, 0x40004040 ;  /* 0x40004040003b7882 */ /* 0x000fe20000000000 */
[----:B------:R1:W-:Y:S01]  /*3630*/  UTCHMMA gdesc[UR60], gdesc[UR62], tmem[UR15], tmem[UR28], idesc[UR29], UPT ;  /* 0x00ff1c3e3c0075ea */ /* 0x0003e2000b80000f */
        /* <DEDUP_REMOVED lines=14> */
[----:B------:R-:W-:Y:S01]  /*3720*/  UMOV UR37, 0x40004040 ;  /* 0x4000404000257882 */ /* 0x000fe20000000000 */
[----:B------:R1:W-:Y:S01]  /*3730*/  UTCHMMA gdesc[UR40], gdesc[UR42], tmem[UR15], tmem[UR34], idesc[UR35], UPT ;  /* 0x00ff222a280075ea */ /* 0x0003e2000b80000f */
[----:B------:R1:W-:Y:S01]  /*3740*/  UTCHMMA gdesc[UR36], gdesc[UR38], tmem[UR15], tmem[UR32], idesc[UR33], UPT ;  /* 0x00ff2026240075ea */ /* 0x0003e2000b80000f */
[----:B------:R1:W-:Y:S01]  /*3750*/  UTCBAR [UR19], URZ ;  /* 0x000000ff130073e9 */ /* 0x0003e200080000ff */
[----:B------:R-:W-:Y:S01]  /*3760*/  UMOV UR5, UR11 ;  /* 0x0000000b00057c82 */ /* 0x000fe20008000000 */
[----:B------:R-:W-:Y:S05]  /*3770*/  BRA.U UP3, `(.L_x_56) ;  /* 0xfffffffd03007547 */ /* 0x000fea000b83ffff */
.L_x_53:
[----:B------:R-:W-:Y:S01]  /*3780*/  UIADD3 UR12, UPT, UPT, UR12, 0x1, URZ ;  /* 0x000000010c0c7890 */ /* 0x000fe2000fffe0ff */
[----:B------:R-:W-:Y:S01]  /*3790*/  LOP3.LUT P0, RZ, R10, 0x1, RZ, 0xc0, !PT ;  /* 0x000000010aff7812 */ /* 0x000fe2000780c0ff */
[----:B------:R-:W-:Y:S01]  /*37a0*/  UIADD3 UR14, UPT, UPT, UR14, 0x70, URZ ;  /* 0x000000700e0e7890 */ /* 0x000fe2000fffe0ff */
[----:B--2---:R-:W-:Y:S01]  /*37b0*/  ISETP.NE.AND P1, PT, R4, 0x2, PT ;  /* 0x000000020400780c */ /* 0x004fe20003f25270 */
[----:B------:R-:W-:-:S03]  /*37c0*/  UISETP.NE.AND UP0, UPT, UR12, 0x4, UPT ;  /* 0x000000040c00788c */ /* 0x000fc6000bf05270 */
[----:B-1----:R-:W-:Y:S01]  /*37d0*/  SEL R2, RZ, 0x1, P1 ;  /* 0x00000001ff027807 */ /* 0x002fe20000800000 */
[----:B------:R-:W-:Y:S02]  /*37e0*/  USEL UR5, URZ, 0x1, UP0 ;  /* 0x00000001ff057887 */ /* 0x000fe40008000000 */
[----:B------:R-:W-:Y:S01]  /*37f0*/  USEL UR12, UR12, URZ, UP0 ;  /* 0x000000ff0c0c7287 */ /* 0x000fe20008000000 */
[----:B------:R1:W-:Y:S01]  /*3800*/  UTCBAR [UR14], URZ ;  /* 0x000000ff0e0073e9 */ /* 0x0003e200080000ff */
[----:B------:R-:W-:Y:S02]  /*3810*/  LOP3.LUT R12, R12, R2, RZ, 0x3c, !PT ;  /* 0x000000020c0c7212 */ /* 0x000fe400078e3cff */
[----:B------:R-:W-:Y:S02]  /*3820*/  LOP3.LUT R7, R7, UR5, RZ, 0x3c, !PT ;  /* 0x0000000507077c12 */ /* 0x000fe4000f8e3cff */
[----:B------:R-:W-:Y:S01]  /*3830*/  SEL R2, R4, RZ, P1 ;  /* 0x000000ff04027207 */ /* 0x000fe20000800000 */
[----:B------:R-:W-:Y:S06]  /*3840*/  @P0 BRA `(.L_x_57) ;  /* 0xfffffff8003c0947 */ /* 0x000fec000383ffff */
[----:B------:R-:W2:Y:S01]  /*3850*/  S2UR UR4, SR_CgaCtaId ;  /* 0x00000000000479c3 */ /* 0x000ea20000008800 */
[----:B------:R-:W-:Y:S01]  /*3860*/  ELECT P0, URZ, PT ;  /* 0x0000000000ff782f */ /* 0x000fe20003800000 */
[----:B------:R-:W-:Y:S01]  /*3870*/  IMAD.MOV.U32 R2, RZ, RZ, 0x1 ;  /* 0x00000001ff027424 */ /* 0x000fe200078e00ff */
[----:B------:R-:W-:Y:S01]  /*3880*/  UIADD3 UR9, UPT, UPT, UR9, 0x90, URZ ;  /* 0x0000009009097890 */ /* 0x000fe2000fffe0ff */
[----:B------:R-:W-:Y:S01]  /*3890*/  SHF.L.U32 R0, R7, 0x1f, RZ ;  /* 0x0000001f07007819 */ /* 0x000fe200000006ff */
[----:B------:R-:W-:-:S03]  /*38a0*/  UMOV UR5, 0x40 ;  /* 0x0000004000057882 */ /* 0x000fc60000000000 */
[----:B------:R-:W-:Y:S01]  /*38b0*/  UVIRTCOUNT.DEALLOC.SMPOOL 0x80 ;  /* 0x000000800000784c */ /* 0x000fe20000000000 */
[----:B--2---:R-:W-:Y:S02]  /*38c0*/  ULEA UR4, UR4, UR5, 0x18 ;  /* 0x0000000504047291 */ /* 0x004fe4000f8ec0ff */
[----:B------:R-:W-:-:S07]  /*38d0*/  ULEA UR5, UR12, UR9, 0x3 ;  /* 0x000000090c057291 */ /* 0x000fce000f8e18ff */
[----:B------:R2:W-:Y:S02]  /*38e0*/  @P0 STS.U8 [UR4+0x1c], R2 ;  /* 0x00001c02ff000988 */ /* 0x0005e40008000004 */
[----:B------:R-:W3:Y:S02]  /*38f0*/  SYNCS.PHASECHK.TRANS64.TRYWAIT P0, [UR5], R0 ;  /* 0x00000000ff0075a7 */ /* 0x000ee40008001105 */
[----:B--23--:R-:W-:Y:S05]  /*3900*/  @!P0 BRA `(.L_x_58) ;  /* 0x0000006c00888947 */ /* 0x00cfea0003800000 */
.L_x_130:
[----:B------:R-:W-:-:S04]  /*3910*/  UIADD3 UR6, UPT, UPT, UR12, 0x1, URZ ;  /* 0x000000010c067890 */ /* 0x000fc8000fffe0ff */
[----:B------:R-:W-:-:S04]  /*3920*/  UISETP.NE.AND UP0, UPT, UR6, 0x4, UPT ;  /* 0x000000040600788c */ /* 0x000fc8000bf05270 */
[----:B------:R-:W-:Y:S02]  /*3930*/  USEL UR7, URZ, 0x1, UP0 ;  /* 0x00000001ff077887 */ /* 0x000fe40008000000 */
[----:B------:R-:W-:-:S04]  /*3940*/  USEL UR6, UR6, URZ, UP0 ;  /* 0x000000ff06067287 */ /* 0x000fc80008000000 */
[----:B------:R-:W-:Y:S01]  /*3950*/  ULEA UR5, UR6, UR9, 0x3 ;  /* 0x0000000906057291 */ /* 0x000fe2000f8e18ff */
[----:B--2---:R-:W-:-:S04]  /*3960*/  LOP3.LUT R0, R7, UR7, RZ, 0x3c, !PT ;  /* 0x0000000707007c12 */ /* 0x004fc8000f8e3cff */
[----:B------:R-:W-:-:S04]  /*3970*/  SHF.L.U32 R2, R0, 0x1f, RZ ;  /* 0x0000001f00027819 */ /* 0x000fc800000006ff */
[----:B------:R-:W2:Y:S02]  /*3980*/  SYNCS.PHASECHK.TRANS64.TRYWAIT P0, [UR5], R2 ;  /* 0x00000002ff0075a7 */ /* 0x000ea40008001105 */
[----:B--2---:R-:W-:Y:S05]  /*3990*/  @!P0 BRA `(.L_x_59) ;  /* 0x0000006c007c8947 */ /* 0x004fea0003800000 */
.L_x_132:
[----:B------:R-:W-:-:S04]  /*39a0*/  UIADD3 UR6, UPT, UPT, UR6, 0x1, URZ ;  /* 0x0000000106067890 */ /* 0x000fc8000fffe0ff */
[----:B------:R-:W-:-:S04]  /*39b0*/  UISETP.NE.AND UP0, UPT, UR6, 0x4, UPT ;  /* 0x000000040600788c */ /* 0x000fc8000bf05270 */
[----:B------:R-:W-:Y:S02]  /*39c0*/  USEL UR7, URZ, 0x1, UP0 ;  /* 0x00000001ff077887 */ /* 0x000fe40008000000 */
[----:B------:R-:W-:-:S04]  /*39d0*/  USEL UR6, UR6, URZ, UP0 ;  /* 0x000000ff06067287 */ /* 0x000fc80008000000 */
[----:B------:R-:W-:Y:S01]  /*39e0*/  ULEA UR5, UR6, UR9, 0x3 ;  /* 0x0000000906057291 */ /* 0x000fe2000f8e18ff */
[----:B------:R-:W-:-:S04]  /*39f0*/  LOP3.LUT R0, R0, UR7, RZ, 0x3c, !PT ;  /* 0x0000000700007c12 */ /* 0x000fc8000f8e3cff */
[----:B--2---:R-:W-:-:S04]  /*3a00*/  SHF.L.U32 R2, R0, 0x1f, RZ ;  /* 0x0000001f00027819 */ /* 0x004fc800000006ff */
[----:B------:R-:W2:Y:S02]  /*3a10*/  SYNCS.PHASECHK.TRANS64.TRYWAIT P0, [UR5], R2 ;  /* 0x00000002ff0075a7 */ /* 0x000ea40008001105 */
[----:B--2---:R-:W-:Y:S05]  /*3a20*/  @!P0 BRA `(.L_x_60) ;  /* 0x0000006c00708947 */ /* 0x004fea0003800000 */
.L_x_134:
[----:B------:R-:W-:-:S04]  /*3a30*/  UIADD3 UR6, UPT, UPT, UR6, 0x1, URZ ;  /* 0x0000000106067890 */ /* 0x000fc8000fffe0ff */
[----:B------:R-:W-:-:S04]  /*3a40*/  UISETP.NE.AND UP0, UPT, UR6, 0x4, UPT ;  /* 0x000000040600788c */ /* 0x000fc8000bf05270 */
[----:B------:R-:W-:Y:S02]  /*3a50*/  USEL UR5, URZ, 0x1, UP0 ;  /* 0x00000001ff057887 */ /* 0x000fe40008000000 */
[----:B------:R-:W-:-:S04]  /*3a60*/  USEL UR6, UR6, URZ, UP0 ;  /* 0x000000ff06067287 */ /* 0x000fc80008000000 */
[----:B------:R-:W-:Y:S01]  /*3a70*/  ULEA UR6, UR6, UR9, 0x3 ;  /* 0x0000000906067291 */ /* 0x000fe2000f8e18ff */
[----:B------:R-:W-:-:S04]  /*3a80*/  LOP3.LUT R0, R0, UR5, RZ, 0x3c, !PT ;  /* 0x0000000500007c12 */ /* 0x000fc8000f8e3cff */
[----:B------:R-:W-:-:S04]  /*3a90*/  SHF.L.U32 R0, R0, 0x1f, RZ ;  /* 0x0000001f00007819 */ /* 0x000fc800000006ff */
[----:B------:R-:W3:Y:S02]  /*3aa0*/  SYNCS.PHASECHK.TRANS64.TRYWAIT P0, [UR6], R0 ;  /* 0x00000000ff0075a7 */ /* 0x000ee40008001106 */
[----:B---3--:R-:W-:Y:S05]  /*3ab0*/  @!P0 BRA `(.L_x_61) ;  /* 0x0000006c00648947 */ /* 0x008fea0003800000 */
.L_x_136:
[----:B------:R-:W-:Y:S01]  /*3ac0*/  NOP ;  /* 0x0000000000007918 */ /* 0x000fe20000000000 */
[----:B--2---:R-:W2:Y:S01]  /*3ad0*/  LDS R0, [UR4+0x14] ;  /* 0x00001404ff007984 */ /* 0x004ea20008000800 */
[----:B------:R-:W-:Y:S01]  /*3ae0*/  ULOP3.LUT UR6, UR13, 0xffff, URZ, 0xc0, !UPT ;  /* 0x0000ffff0d067892 */ /* 0x000fe2000f8ec0ff */
[----:B------:R-:W-:Y:S01]  /*3af0*/  UMOV UR8, 0xffff ;  /* 0x0000ffff00087882 */ /* 0x000fe20000000000 */
[----:B------:R-:W-:Y:S02]  /*3b00*/  UMOV UR5, 0x1 ;  /* 0x0000000100057882 */ /* 0x000fe40000000000 */
[----:B------:R-:W-:-:S04]  /*3b10*/  USHF.R.U32.HI UR6, URZ, 0x5, UR6 ;  /* 0x00000005ff067899 */ /* 0x000fc80008011606 */
[----:B------:R-:W-:Y:S02]  /*3b20*/  USHF.L.U32 UR8, UR8, UR6, URZ ;  /* 0x0000000608087299 */ /* 0x000fe400080006ff */
[----:B------:R-:W-:-:S04]  /*3b30*/  USHF.L.U32 UR5, UR5, UR6, URZ ;  /* 0x0000000605057299 */ /* 0x000fc800080006ff */
[----:B--2---:R-:W-:-:S04]  /*3b40*/  LOP3.LUT R0, R0, UR8, RZ, 0xc0, !PT ;  /* 0x0000000800007c12 */ /* 0x004fc8000f8ec0ff */
[----:B------:R-:W-:-:S13]  /*3b50*/  ISETP.NE.AND P0, PT, R0, UR8, PT ;  /* 0x0000000800007c0c */ /* 0x000fda000bf05270 */
[----:B------:R-:W-:Y:S05]  /*3b60*/  @P0 BRA `(.L_x_62) ;  /* 0x0000000000580947 */ /* 0x000fea0003800000 */
[----:B------:R-:W2:Y:S02]  /*3b70*/  LDS R0, [UR4+0x18] ;  /* 0x00001804ff007984 */ /* 0x000ea40008000800 */
[----:B--2---:R-:W-:-:S04]  /*3b80*/  LOP3.LUT R0, R0, UR5, RZ, 0xc0, !PT ;  /* 0x0000000500007c12 */ /* 0x004fc8000f8ec0ff */
[----:B------:R-:W-:-:S13]  /*3b90*/  ISETP.NE.AND P0, PT, R0, UR5, PT ;  /* 0x0000000500007c0c */ /* 0x000fda000bf05270 */
[----:B------:R-:W-:Y:S05]  /*3ba0*/  @P0 BRA `(.L_x_63) ;  /* 0x00000000003c0947 */ /* 0x000fea0003800000 */
[----:B------:R-:W2:Y:S01]  /*3bb0*/  S2R R2, SR_LANEID ;  /* 0x0000000000027919 */ /* 0x000ea20000000000 */
[----:B------:R-:W-:Y:S01]  /*3bc0*/  ULOP3.LUT UR8, URZ, UR8, URZ, 0x33, !UPT ;  /* 0x00000008ff087292 */ /* 0x000fe2000f8e33ff */
[----:B------:R-:W-:Y:S02]  /*3bd0*/  VOTEU.ANY UR7, UPT, PT ;  /* 0x0000000000077886 */ /* 0x000fe400038e0100 */
[----:B------:R-:W-:-:S03]  /*3be0*/  UFLO.U32 UR7, UR7 ;  /* 0x00000007000772bd */ /* 0x000fc600080e0000 */
[----:B------:R-:W-:-:S04]  /*3bf0*/  IMAD.U32 R0, RZ, RZ, UR8 ;  /* 0x00000008ff007e24 */ /* 0x000fc8000f8e00ff */
[----:B------:R3:W4:Y:S02]  /*3c00*/  REDUX UR6, R0 ;  /* 0x00000000000673c4 */ /* 0x0007240000000000 */
[----:B------:R1:W-:Y:S01]  /*3c10*/  UTCATOMSWS.AND URZ, UR8 ;  /* 0x0000000800ff79e3 */ /* 0x0003e20008000000 */
[----:B--2---:R-:W-:Y:S02]  /*3c20*/  ISETP.EQ.U32.AND P0, PT, R2, UR7, PT ;  /* 0x0000000702007c0c */ /* 0x004fe4000bf02070 */
[----:B---3--:R-:W-:Y:S02]  /*3c30*/  LOP3.LUT R0, RZ, UR5, RZ, 0x33, !PT ;  /* 0x00000005ff007c12 */ /* 0x008fe4000f8e33ff */
[----:B----4-:R-:W-:Y:S02]  /*3c40*/  MOV R2, UR6 ;  /* 0x0000000600027c02 */ /* 0x010fe40008000f00 */
[----:B------:R-:W2:Y:S07]  /*3c50*/  REDUX UR5, R0 ;  /* 0x00000000000573c4 */ /* 0x000eae0000000000 */
[----:B------:R1:W-:Y:S01]  /*3c60*/  @P0 ATOMS.AND RZ, [UR4+0x14], R2 ;  /* 0x00001402ffff098c */ /* 0x0003e2000a800004 */
[----:B--2---:R-:W-:-:S05]  /*3c70*/  IMAD.U32 R0, RZ, RZ, UR5 ;  /* 0x00000005ff007e24 */ /* 0x004fca000f8e00ff */
[----:B------:R1:W-:Y:S01]  /*3c80*/  @P0 ATOMS.AND RZ, [UR4+0x18], R0 ;  /* 0x00001800ffff098c */ /* 0x0003e2000a800004 */
[----:B------:R-:W-:Y:S05]  /*3c90*/  BRA `(.L_x_64) ;  /* 0x0000000000147947 */ /* 0x000fea0003800000 */
.L_x_63:
[----:B------:R-:W-:Y:S02]  /*3ca0*/  MOV R2, 0x3cc0 ;  /* 0x00003cc000027802 */ /* 0x000fe40000000f00 */
[----:B-1---5:R-:W-:Y:S05]  /*3cb0*/  CALL.REL.NOINC `($__internal_0_$__cuda_sm10x_tcgen05_guardrail_trap_col_being_dealloced_not_returned_by_alloc) ;  /* 0x0000006c00987944 */ /* 0x022fea0003c00000 */
[----:B------:R-:W-:Y:S05]  /*3cc0*/  BRA `(.L_x_64) ;  /* 0x0000000000087947 */ /* 0x000fea0003800000 */
.L_x_62:
[----:B------:R-:W-:Y:S02]  /*3cd0*/  MOV R2, 0x3cf0 ;  /* 0x00003cf000027802 */ /* 0x000fe40000000f00 */
[----:B-1---5:R-:W-:Y:S05]  /*3ce0*/  CALL.REL.NOINC `($__internal_2_$__cuda_sm10x_tcgen05_guardrail_trap_unallocated_columns_being_dealloced) ;  /* 0x0000006c00a47944 */ /* 0x022fea0003c00000 */
.L_x_64:
[----:B------:R-:W-:Y:S01]  /*3cf0*/  NOP ;  /* 0x0000000000007918 */ /* 0x000fe20000000000 */
[----:B-1----:R-:W-:Y:S05]  /*3d00*/  EXIT ;  /* 0x000000000000794d */ /* 0x002fea0003800000 */
.L_x_46:
[----:B------:R-:W-:-:S09]  /*3d10*/  UISETP.NE.OR UP0, UPT, UR12, 0x3, !UP3 ;  /* 0x000000030c00788c */ /* 0x000fd2000df05670 */
[----:B------:R-:W-:Y:S05]  /*3d20*/  BRA.U UP0, `(.L_x_65) ;  /* 0x0000001100547547 */ /* 0x000fea000b800000 */
[----:B------:R-:W2:Y:S01]  /*3d30*/  LDCU.64 UR4, c[0x0][0x888] ;  /* 0x00011100ff0477ac */ /* 0x000ea20008000a00 */
[----:B------:R-:W-:Y:S02]  /*3d40*/  HFMA2 R10, -RZ, RZ, 0, 0 ;  /* 0x00000000ff0a7431 */ /* 0x000fe400000001ff */
[----:B------:R-:W-:Y:S01]  /*3d50*/  IMAD.MOV.U32 R9, RZ, RZ, 0x1 ;  /* 0x00000001ff097424 */ /* 0x000fe200078e00ff */
[----:B------:R-:W-:Y:S01]  /*3d60*/  MOV R11, 0x7800 ;  /* 0x00007800000b7802 */ /* 0x000fe20000000f00 */
[----:B------:R-:W3:Y:S01]  /*3d70*/  LDCU UR44, c[0x0][0x370] ;  /* 0x00006e00ff2c77ac */ /* 0x000ee20008000800 */
[----:B------:R-:W-:Y:S01]  /*3d80*/  IMAD.MOV.U32 R8, RZ, RZ, RZ ;  /* 0x000000ffff087224 */ /* 0x000fe200078e00ff */
[----:B------:R-:W3:Y:S01]  /*3d90*/  LDCU.128 UR40, c[0x0][0xb10] ;  /* 0x00016200ff2877ac */ /* 0x000ee20008000c00 */
[----:B------:R-:W4:Y:S01]  /*3da0*/  LDCU UR39, c[0x0][0x374] ;  /* 0x00006e80ff2777ac */ /* 0x000f220008000800 */
[----:B------:R-:W1:Y:S01]  /*3db0*/  LDCU.64 UR30, c[0x0][0x890] ;  /* 0x00011200ff1e77ac */ /* 0x000e620008000a00 */
[----:B--2---:R-:W-:Y:S01]  /*3dc0*/  UISETP.NE.U32.AND UP0, UPT, UR4, URZ, UPT ;  /* 0x000000ff0400728c */ /* 0x004fe2000bf05070 */
[----:B------:R-:W2:Y:S01]  /*3dd0*/  LDCU UR21, c[0x0][0xb0c] ;  /* 0x00016180ff1577ac */ /* 0x000ea20008000800 */
[----:B------:R-:W2:Y:S01]  /*3de0*/  LDCU UR38, c[0x0][0xb20] ;  /* 0x00016400ff2677ac */ /* 0x000ea20008000800 */
[----:B------:R-:W2:Y:S01]  /*3df0*/  LDCU UR4, c[0x0][0xb30] ;  /* 0x00016600ff0477ac */ /* 0x000ea20008000800 */
[----:B---3--:R-:W-:-:S02]  /*3e00*/  UIMAD.WIDE.U32 UR46, UR44, UR40, URZ ;  /* 0x000000282c2e72a5 */ /* 0x008fc4000f8e00ff */
[----:B----4-:R-:W-:Y:S02]  /*3e10*/  UIMAD.WIDE.U32 UR8, UR39, UR43, URZ ;  /* 0x0000002b270872a5 */ /* 0x010fe4000f8e00ff */
[----:B------:R-:W-:Y:S02]  /*3e20*/  UISETP.NE.AND.EX UP6, UPT, UR5, URZ, UPT, UP0 ;  /* 0x000000ff0500728c */ /* 0x000fe4000bfc5300 */
[----:B-1----:R-:W-:Y:S02]  /*3e30*/  UISETP.NE.AND UP0, UPT, UR13, 0x1, UPT ;  /* 0x000000010d00788c */ /* 0x002fe4000bf05270 */
[----:B------:R-:W-:Y:S01]  /*3e40*/  UISETP.NE.U32.AND UP0, UPT, UR30, URZ, UPT ;  /* 0x000000ff1e00728c */ /* 0x000fe2000bf05070 */
[----:B------:R-:W-:Y:S01]  /*3e50*/  UMOV UR6, 0x400 ;  /* 0x0000040000067882 */ /* 0x000fe20000000000 */
[----:B------:R-:W-:Y:S01]  /*3e60*/  UMOV UR46, UR47 ;  /* 0x0000002f002e7c82 */ /* 0x000fe20008000000 */
[----:B------:R-:W-:Y:S01]  /*3e70*/  UMOV UR8, UR9 ;  /* 0x0000000900087c82 */ /* 0x000fe20008000000 */
[----:B------:R-:W-:-:S02]  /*3e80*/  UISETP.GE.AND UP3, UPT, UR13, 0x1, UPT ;  /* 0x000000010d00788c */ /* 0x000fc4000bf66270 */
[----:B------:R-:W-:Y:S01]  /*3e90*/  UISETP.NE.AND.EX UP5, UPT, UR31, URZ, UPT, UP0 ;  /* 0x000000ff1f00728c */ /* 0x000fe2000bfa5300 */
[----:B------:R-:W1:Y:S01]  /*3ea0*/  LDCU.64 UR50, c[0x0][0x348] ;  /* 0x00006900ff3277ac */ /* 0x000e620008000a00 */
[----:B------:R-:W-:Y:S01]  /*3eb0*/  UMOV UR29, URZ ;  /* 0x000000ff001d7c82 */ /* 0x000fe20008000000 */
[----:B------:R-:W-:Y:S01]  /*3ec0*/  UPLOP3.LUT UP1, UPT, UPT, UPT, UPT, 0x40, 0x4 ;  /* 0x000000000004789c */ /* 0x000fe20003f2e870 */
[----:B------:R-:W3:Y:S01]  /*3ed0*/  LDCU.64 UR14, c[0x0][0xb28] ;  /* 0x00016500ff0e77ac */ /* 0x000ee20008000a00 */
[----:B------:R-:W-:Y:S02]  /*3ee0*/  ULEA UR6, UR7, UR6, 0x18 ;  /* 0x0000000607067291 */ /* 0x000fe4000f8ec0ff */
[----:B--2---:R-:W-:Y:S02]  /*3ef0*/  UISETP.NE.AND UP3, UPT, UR21, 0x1, UPT ;  /* 0x000000011500788c */ /* 0x004fe4000bf65270 */
[----:B------:R-:W-:Y:S02]  /*3f00*/  USHF.R.U32.HI UR46, URZ, UR41, UR46 ;  /* 0x00000029ff2e7299 */ /* 0x000fe4000801162e */
[----:B------:R-:W-:-:S02]  /*3f10*/  USHF.R.U32.HI UR45, URZ, UR38, UR8 ;  /* 0x00000026ff2d7299 */ /* 0x000fc40008011608 */
[----:B------:R-:W-:Y:S02]  /*3f20*/  UISETP.NE.AND UP0, UPT, UR42, 0x1, UPT ;  /* 0x000000012a00788c */ /* 0x000fe4000bf05270 */
[----:B------:R-:W-:-:S11]  /*3f30*/  UISETP.NE.AND UP4, UPT, UR4, 0x1, UPT ;  /* 0x000000010400788c */ /* 0x000fd6000bf85270 */
.L_x_73:
[----:B------:R-:W-:Y:S02]  /*3f40*/  LEA R2, R8, UR6, 0x3 ;  /* 0x0000000608027c11 */ /* 0x000fe4000f8e18ff */
[----:B------:R-:W-:Y:S02]  /*3f50*/  SHF.L.U32 R0, R10, 0x1f, RZ ;  /* 0x0000001f0a007819 */ /* 0x000fe400000006ff */
[----:B------:R-:W-:Y:S02]  /*3f60*/  LEA R4, R8, UR6, 0x4 ;  /* 0x0000000608047c11 */ /* 0x000fe4000f8e20ff */
[----:B--2---:R-:W2:Y:S02]  /*3f70*/  SYNCS.PHASECHK.TRANS64.TRYWAIT P0, [R2+URZ+0x50], R0 ;  /* 0x00005000020075a7 */ /* 0x004ea400080011ff */
[----:B--2---:R-:W-:Y:S05]  /*3f80*/  @!P0 BRA `(.L_x_66) ;  /* 0x0000006800488947 */ /* 0x004fea0003800000 */
.L_x_137:
[----:B------:R-:W4:Y:S01]  /*3f90*/  LDS.128 R4, [R4+0xe0] ;  /* 0x0000e00004047984 */ /* 0x000f220000000c00 */
[----:B------:R-:W-:Y:S01]  /*3fa0*/  UISETP.GE.AND UP0, UPT, UR13, 0x1, UPT ;  /* 0x000000010d00788c */ /* 0x000fe2000bf06270 */
[----:B------:R-:W-:Y:S01]  /*3fb0*/  @!PT LDS RZ, [RZ] ;  /* 0x00000000fffff984 */ /* 0x000fe20000000800 */
[----:B------:R-:W-:Y:S01]  /*3fc0*/  @!PT LDS RZ, [RZ] ;  /* 0x00000000fffff984 */ /* 0x000fe20000000800 */
[----:B------:R-:W-:Y:S01]  /*3fd0*/  @!PT LDS RZ, [RZ] ;  /* 0x00000000fffff984 */ /* 0x000fe20000000800 */
[----:B------:R-:W-:Y:S01]  /*3fe0*/  @!PT LDS RZ, [RZ] ;  /* 0x00000000fffff984 */ /* 0x000fe20000000800 */
[----:B------:R1:W-:Y:S06]  /*3ff0*/  MEMBAR.ALL.CTA ;  /* 0x0000000000007992 */ /* 0x0003ec0000008000 */
[----:B-1----:R-:W1:Y:S01]  /*4000*/  FENCE.VIEW.ASYNC.S ;  /* 0x00000000000073c6 */ /* 0x002e620000000000 */
[----:B----4-:R-:W-:Y:S11]  /*4010*/  LOP3.LUT P0, RZ, R6, 0x1, RZ, 0xc0, !PT ;  /* 0x0000000106ff7812 */ /* 0x010ff6000780c0ff */
[----:B------:R-:W-:Y:S02]  /*4020*/  @!UPT UIADD3 URZ, UPT, UPT, URZ, URZ, URZ ;  /* 0x000000fffffff290 */ /* 0x000fe4000fffe0ff */
[----:B-1----:R-:W-:Y:S01]  /*4030*/  VOTEU.ANY UP3, P0 ;  /* 0x0000000000ff7886 */ /* 0x002fe20000060100 */
[----:B------:R-:W-:Y:S11]  /*4040*/  PLOP3.LUT P0, PT, PT, PT, UP3, 0x80, 0x8 ;  /* 0x000000000008781c */ /* 0x000ff60003f0f038 */
[----:B------:R-:W-:Y:S02]  /*4050*/  @!UPT UIADD3 URZ, UPT, UPT, URZ, URZ, URZ ;  /* 0x000000fffffff290 */ /* 0x000fe4000fffe0ff */
[----:B--2---:R-:W-:Y:S02]  /*4060*/  @P0 SHF.R.U32.HI R0, RZ, 0x10, R5 ;  /* 0x00000010ff000819 */ /* 0x004fe40000011605 */
[----:B------:R-:W-:Y:S02]  /*4070*/  @P0 MOV R3, R4 ;  /* 0x0000000400030202 */ /* 0x000fe40000000f00 */
[----:B------:R-:W-:Y:S01]  /*4080*/  @P0 R2UR UR4, R0 ;  /* 0x00000000000402ca */ /* 0x000fe200000e0000 */
[----:B------:R-:W-:Y:S01]  /*4090*/  VIADD R0, R2, 0x60 ;  /* 0x0000006002007836 */ /* 0x000fe20000000000 */
[----:B------:R-:W-:Y:S02]  /*40a0*/  @P0 LOP3.LUT R4, R5, 0xffff, RZ, 0xc0, !PT ;  /* 0x0000ffff05040812 */ /* 0x000fe400078ec0ff */
[----:B------:R-:W-:Y:S02]  /*40b0*/  @P0 R2UR UR8, R3 ;  /* 0x00000000030802ca */ /* 0x000fe400000e0000 */
[----:B------:R-:W-:Y:S02]  /*40c0*/  PRMT R0, RZ, 0x654, R0 ;  /* 0x00000654ff007816 */ /* 0x000fe40000000000 */
[----:B------:R-:W-:Y:S02]  /*40d0*/  @P0 R2UR UR5, R4 ;  /* 0x00000000040502ca */ /* 0x000fe400000e0000 */
[----:B------:R1:W-:Y:S03]  /*40e0*/  SYNCS.ARRIVE.TRANS64.RED.A1T0 RZ, [R0+URZ], RZ ;  /* 0x000000ff00ff79a7 */ /* 0x0003e600081004ff */
[----:B------:R-:W-:Y:S04]  /*40f0*/  @UP3 UMOV UR47, UR4 ;  /* 0x00000004002f3c82 */ /* 0x000fe80008000000 */
[----:B------:R-:W-:Y:S04]  /*4100*/  @UP3 UMOV UR23, UR8 ;  /* 0x0000000800173c82 */ /* 0x000fe80008000000 */
[----:B------:R-:W-:Y:S01]  /*4110*/  @UP3 UMOV UR22, UR5 ;  /* 0x0000000500163c82 */ /* 0x000fe20008000000 */
[----:B------:R-:W-:Y:S05]  /*4120*/  BRA.U !UP0, `(.L_x_67) ;  /* 0x0000000108c07547 */ /* 0x000fea000b800000 */
[----:B------:R-:W-:Y:S02]  /*4130*/  UP2UR UR10, UPR, URZ, 0x4 ;  /* 0x00000004ff0a7883 */ /* 0x000fe40008000000 */
[----:B------:R-:W-:Y:S02]  /*4140*/  UISETP.NE.AND UP2, UPT, UR42, 0x1, UPT ;  /* 0x000000012a00788c */ /* 0x000fe4000bf45270 */
[----:B------:R-:W-:Y:S02]  /*4150*/  UISETP.NE.AND UP0, UPT, UR21, 0x1, UPT ;  /* 0x000000011500788c */ /* 0x000fe4000bf05270 */
[----:B------:R-:W-:Y:S02]  /*4160*/  USEL UR4, UR39, UR45, !UP2 ;  /* 0x0000002d27047287 */ /* 0x000fe4000d000000 */
[----:B------:R-:W-:Y:S02]  /*4170*/  UP2UR UR18, UPR, URZ, 0x2 ;  /* 0x00000002ff127883 */ /* 0x000fe40008000000 */
[----:B------:R-:W-:Y:S02]  /*4180*/  UISETP.NE.AND UP1, UPT, UR13, 0x1, UPT ;  /* 0x000000010d00788c */ /* 0x000fe4000bf25270 */
[----:B------:R-:W-:Y:S02]  /*4190*/  UIMAD.WIDE.U32 UR32, UR22, UR43, URZ ;  /* 0x0000002b162072a5 */ /* 0x000fe4000f8e00ff */
[----:B------:R-:W-:Y:S02]  /*41a0*/  USEL UR9, UR44, UR46, !UP0 ;  /* 0x0000002e2c097287 */ /* 0x000fe4000c000000 */
[----:B---3--:R-:W-:Y:S02]  /*41b0*/  UIMAD.WIDE.U32 UR24, UR4, UR14, URZ ;  /* 0x0000000e041872a5 */ /* 0x008fe4000f8e00ff */
[----:B------:R-:W-:Y:S02]  /*41c0*/  UIMAD.WIDE.U32 UR26, UR23, UR40, URZ ;  /* 0x00000028171a72a5 */ /* 0x000fe4000f8e00ff */
[----:B------:R-:W-:Y:S01]  /*41d0*/  UIMAD.WIDE.U32 UR16, UR9, UR14, URZ ;  /* 0x0000000e091072a5 */ /* 0x000fe2000f8e00ff */
[----:B------:R-:W-:Y:S02]  /*41e0*/  UMOV UR11, UR33 ;  /* 0x00000021000b7c82 */ /* 0x000fe40008000000 */
[----:B------:R-:W-:Y:S01]  /*41f0*/  UMOV UR8, UR25 ;  /* 0x0000001900087c82 */ /* 0x000fe20008000000 */
[----:B------:R-:W-:Y:S02]  /*4200*/  USHF.R.U32.HI UR11, URZ, UR38, UR11 ;  /* 0x00000026ff0b7299 */ /* 0x000fe4000801160b */
[----:B------:R-:W-:Y:S02]  /*4210*/  @UP1 USHF.R.U32.HI UR4, URZ, UR15, UR8 ;  /* 0x0000000fff041299 */ /* 0x000fe40008011608 */
[----:B------:R-:W-:Y:S02]  /*4220*/  USEL UR8, UR22, UR11, !UP2 ;  /* 0x0000000b16087287 */ /* 0x000fe4000d000000 */
[----:B------:R-:W-:Y:S02]  /*4230*/  UIMAD UR4, UR13, UR4, URZ ;  /* 0x000000040d0472a4 */ /* 0x000fe4000f8e02ff */
[----:B------:R-:W-:Y:S01]  /*4240*/  UISETP.NE.AND UP2, UPT, UR10, URZ, UPT ;  /* 0x000000ff0a00728c */ /* 0x000fe2000bf45270 */
[----:B------:R-:W-:Y:S01]  /*4250*/  UMOV UR5, UR27 ;  /* 0x0000001b00057c82 */ /* 0x000fe20008000000 */
[----:B------:R-:W-:Y:S01]  /*4260*/  UMOV UR16, UR17 ;  /* 0x0000001100107c82 */ /* 0x000fe20008000000 */
[----:B------:R-:W-:Y:S02]  /*4270*/  USHF.R.U32.HI UR5, URZ, UR41, UR5 ;  /* 0x00000029ff057299 */ /* 0x000fe40008011605 */
[----:B------:R-:W-:Y:S02]  /*4280*/  @UP1 USHF.R.U32.HI UR9, URZ, UR15, UR16 ;  /* 0x0000000fff091299 */ /* 0x000fe40008011610 */
[----:B------:R-:W-:Y:S02]  /*4290*/  USEL UR5, UR23, UR5, !UP0 ;  /* 0x0000000517057287 */ /* 0x000fe4000c000000 */
[----:B------:R-:W-:Y:S02]  /*42a0*/  UIMAD.WIDE.U32 UR16, UR8, UR14, URZ ;  /* 0x0000000e081072a5 */ /* 0x000fe4000f8e00ff */
[----:B------:R-:W-:Y:S02]  /*42b0*/  UIMAD UR10, UR13, UR9, URZ ;  /* 0x000000090d0a72a4 */ /* 0x000fe4000f8e02ff */
[----:B------:R-:W-:Y:S03]  /*42c0*/  UISETP.GE.AND UP0, UPT, UR8, UR4, UPT ;  /* 0x000000040800728c */ /* 0x000fe6000bf06270 */
[----:B------:R-:W-:Y:S01]  /*42d0*/  UMOV UR4, UR17 ;  /* 0x0000001100047c82 */ /* 0x000fe20008000000 */
[----:B------:R-:W-:Y:S02]  /*42e0*/  UISETP.GE.OR UP0, UPT, UR5, UR10, UP0 ;  /* 0x0000000a0500728c */ /* 0x000fe40008706670 */
[----:B------:R-:W-:Y:S02]  /*42f0*/  USHF.R.U32.HI UR4, URZ, UR15, UR4 ;  /* 0x0000000fff047299 */ /* 0x000fe40008011604 */
[----:B------:R-:W-:Y:S02]  /*4300*/  UIMAD.WIDE.U32 UR10, UR5, UR14, URZ ;  /* 0x0000000e050a72a5 */ /* 0x000fe4000f8e00ff */
[----:B------:R-:W-:Y:S04]  /*4310*/  USEL UR12, UR8, UR4, !UP1 ;  /* 0x00000004080c7287 */ /* 0x000fe8000c800000 */
[----:B------:R-:W-:Y:S01]  /*4320*/  UIADD3 UR16, UPT, UPT, -UR12, URZ, URZ ;  /* 0x000000ff0c107290 */ /* 0x000fe2000fffe1ff */
[----:B------:R-:W-:Y:S02]  /*4330*/  @!UP0 UMOV UR4, UR11 ;  /* 0x0000000b00048c82 */ /* 0x000fe40008000000 */
[----:B------:R-:W-:Y:S02]  /*4340*/  @!UP0 USHF.R.U32.HI UR4, URZ, UR15, UR4 ;  /* 0x0000000fff048299 */ /* 0x000fe40008011604 */
[----:B------:R-:W-:Y:S02]  /*4350*/  UIMAD UR10, UR13, UR16, UR8 ;  /* 0x000000100d0a72a4 */ /* 0x000fe4000f8e0208 */
[----:B------:R-:W-:Y:S02]  /*4360*/  @!UP0 USEL UR4, UR5, UR4, !UP1 ;  /* 0x0000000405048287 */ /* 0x000fe4000c800000 */
[----:B------:R-:W-:Y:S02]  /*4370*/  UISETP.NE.AND UP1, UPT, UR18, URZ, UPT ;  /* 0x000000ff1200728c */ /* 0x000fe4000bf25270 */
[----:B------:R-:W-:Y:S02]  /*4380*/  @!UP0 UIMAD UR10, UR9, UR10, UR4 ;  /* 0x0000000a090a82a4 */ /* 0x000fe4000f8e0204 */
[----:B------:R-:W-:Y:S02]  /*4390*/  @!UP0 UIADD3 UR11, UPT, UPT, UR12, -UR4, URZ ;  /* 0x800000040c0b8290 */ /* 0x000fe4000fffe0ff */
[----:B------:R-:W-:Y:S02]  /*43a0*/  UIADD3 UR9, UPT, UPT, -UR5, URZ, URZ ;  /* 0x000000ff05097290 */ /* 0x000fe4000fffe1ff */
[----:B------:R-:W-:Y:S02]  /*43b0*/  UIADD3 UR4, UPT, UPT, -UR8, URZ, URZ ;  /* 0x000000ff08047290 */ /* 0x000fe4000fffe1ff */
[----:B------:R-:W-:Y:S02]  /*43c0*/  @!UP0 UIMAD UR8, UR11, UR13, UR5 ;  /* 0x0000000d0b0882a4 */ /* 0x000fe4000f8e0205 */
[----:B------:R-:W-:Y:S02]  /*43d0*/  UIMAD UR23, UR21, UR9, UR23 ;  /* 0x00000009151772a4 */ /* 0x000fe4000f8e0217 */
[----:B------:R-:W-:Y:S01]  /*43e0*/  UIMAD UR22, UR42, UR4, UR22 ;  /* 0x000000042a1672a4 */ /* 0x000fe2000f8e0216 */
[----:B------:R-:W-:Y:S02]  /*43f0*/  @!UP0 UMOV UR5, UR10 ;  /* 0x0000000a00058c82 */ /* 0x000fe40008000000 */
[----:B------:R-:W-:Y:S02]  /*4400*/  UIMAD UR23, UR5, UR21, UR23 ;  /* 0x00000015051772a4 */ /* 0x000fe4000f8e0217 */
[----:B------:R-:W-:Y:S11]  /*4410*/  UIMAD UR22, UR8, UR42, UR22 ;  /* 0x0000002a081672a4 */ /* 0x000ff6000f8e0216 */
[----:B------:R-:W-:Y:S01]  /*4420*/  @!UPT UIADD3 URZ, UPT, UPT, URZ, URZ, URZ ;  /* 0x000000fffffff290 */ /* 0x000fe2000fffe0ff */
.L_x_67:
[----:B------:R-:W2:Y:S01]  /*4430*/  @!UP4 LDCU.128 UR8, c[0x0][0xb10] ;  /* 0x00016200ff08c7ac */ /* 0x000ea20008000c00 */
[----:B------:R-:W-:Y:S04]  /*4440*/  ISETP.NE.U32.AND P0, PT, RZ, UR30, PT ;  /* 0x0000001eff007c0c */ /* 0x000fe8000bf05070 */
[----:B------:R-:W-:Y:S01]  /*4450*/  ISETP.NE.AND.EX P0, PT, RZ, UR31, PT, P0 ;  /* 0x0000001fff007c0c */ /* 0x000fe2000bf05300 */
[----:B------:R-:W4:Y:S01]  /*4460*/  @!UP4 LDCU UR5, c[0x0][0xb0c] ;  /* 0x00016180ff05c7ac */ /* 0x000f220008000800 */
[----:B--2---:R-:W-:Y:S07]  /*4470*/  UIMAD.WIDE.U32 UR16, UR23, UR8, URZ ;  /* 0x00000008171072a5 */ /* 0x004fee000f8e00ff */
[----:B------:R-:W-:Y:S01]  /*4480*/  @!UP4 UMOV UR4, UR17 ;  /* 0x000000110004cc82 */ /* 0x000fe20008000000 */
[----:B----4-:R-:W-:Y:S02]  /*4490*/  @!UP4 UISETP.NE.AND UP0, UPT, UR5, 0x1, UPT ;  /* 0x000000010500c88c */ /* 0x010fe4000bf05270 */
[----:B------:R-:W-:Y:S02]  /*44a0*/  @!UP4 USHF.R.U32.HI UR4, URZ, UR9, UR4 ;  /* 0x00000009ff04c299 */ /* 0x000fe40008011604 */
[----:B------:R-:W-:Y:S02]  /*44b0*/  UIMAD.WIDE.U32 UR16, UR22, UR11, URZ ;  /* 0x0000000b161072a5 */ /* 0x000fe4000f8e00ff */
[----:B------:R-:W-:Y:S02]  /*44c0*/  @!UP4 USEL UR8, UR23, UR4, !UP0 ;  /* 0x000000041708c287 */ /* 0x000fe4000c000000 */
[----:B------:R-:W-:Y:S03]  /*44d0*/  @!UP4 UISETP.NE.AND UP0, UPT, UR10, 0x1, UPT ;  /* 0x000000010a00c88c */ /* 0x000fe6000bf05270 */
[----:B------:R-:W-:Y:S02]  /*44e0*/  @!UP4 UMOV UR9, UR17 ;  /* 0x000000110009cc82 */ /* 0x000fe40008000000 */
[----:B------:R-:W2:Y:S02]  /*44f0*/  @!UP4 LDCU UR4, c[0x0][0xb20] ;  /* 0x00016400ff04c7ac */ /* 0x000ea40008000800 */
[----:B--2---:R-:W-:Y:S04]  /*4500*/  @!UP4 USHF.R.U32.HI UR4, URZ, UR4, UR9 ;  /* 0x00000004ff04c299 */ /* 0x004fe80008011609 */
[----:B------:R-:W-:Y:S04]  /*4510*/  @!UP4 USEL UR9, UR22, UR4, !UP0 ;  /* 0x000000041609c287 */ /* 0x000fe8000c000000 */
[----:B------:R-:W-:Y:S02]  /*4520*/  @!UP4 UIADD3 UR4, UPT, UPT, -UR8, UR9, URZ ;  /* 0x000000090804c290 */ /* 0x000fe4000fffe1ff */
[----:B------:R-:W-:Y:S02]  /*4530*/  @!UP4 UIADD3 UR8, UPT, UPT, UR8, -UR9, URZ ;  /* 0x800000090808c290 */ /* 0x000fe4000fffe0ff */
[----:B------:R-:W-:Y:S02]  /*4540*/  @!UP4 UIMAD UR23, UR4, UR5, UR23 ;  /* 0x000000050417c2a4 */ /* 0x000fe4000f8e0217 */
[----:B------:R-:W-:Y:S01]  /*4550*/  @!UP4 UIMAD UR22, UR8, UR10, UR22 ;  /* 0x0000000a0816c2a4 */ /* 0x000fe2000f8e0216 */
[----:B------:R-:W-:Y:S11]  /*4560*/  BRA.U UP1, `(.L_x_68) ;  /* 0x0000000101107547 */ /* 0x000ff6000b800000 */
[----:B-1----:R-:W-:Y:S04]  /*4570*/  MOV R0, UR37 ;  /* 0x0000002500007c02 */ /* 0x002fe80008000f00 */
[----:B------:R-:W-:Y:S04]  /*4580*/  SHF.L.U32 R0, R0, 0x1f, RZ ;  /* 0x0000001f00007819 */ /* 0x000fe800000006ff */
[----:B------:R-:W1:Y:S02]  /*4590*/  SYNCS.PHASECHK.TRANS64.TRYWAIT P1, [UR6+0x48], R0 ;  /* 0x00004800ff0075a7 */ /* 0x000e640008021106 */
[----:B-1----:R-:W-:Y:S05]  /*45a0*/  @!P1 BRA `(.L_x_69) ;  /* 0x0000006000d49947 */ /* 0x002fea0003800000 */
.L_x_68:
[----:B------:R-:W-:Y:S05]  /*45b0*/  BRA.U !UP5, `(.L_x_70) ;  /* 0x000000010d347547 */ /* 0x000fea000b800000 */
[----:B------:R-:W-:Y:S01]  /*45c0*/  UPLOP3.LUT UP2, UPT, UPT, UPT, UP6, 0x80, 0x8 ;  /* 0x000000000008789c */ /* 0x000fe20003f4f060 */
[----:B-1----:R-:W-:Y:S02]  /*45d0*/  HFMA2 R0, -RZ, RZ, 0, 5.9604644775390625e-08 ;  /* 0x00000001ff007431 */ /* 0x002fe400000001ff */
[----:B------:R-:W-:Y:S03]  /*45e0*/  IMAD.MOV.U32 R244, RZ, RZ, 0x1 ;  /* 0x00000001fff47424 */ /* 0x000fe600078e00ff */
[----:B------:R-:W-:Y:S05]  /*45f0*/  PLOP3.LUT P1, PT, PT, PT, UP2, 0x80, 0x8 ;  /* 0x000000000008781c */ /* 0x000fea0003f2f028 */
[----:B------:R-:W1:Y:S01]  /*4600*/  @UP2 LDCU.64 UR8, c[0x0][0x888] ;  /* 0x00011100ff0827ac */ /* 0x000e620008000a00 */
[----:B------:R-:W-:Y:S07]  /*4610*/  @UP2 UIMAD UR4, UR36, UR30, URZ ;  /* 0x0000001e240422a4 */ /* 0x000fee000f8e02ff */
[----:B------:R-:W-:Y:S01]  /*4620*/  @!P1 PRMT R244, R0, 0x7610, R244 ;  /* 0x0000761000f49816 */ /* 0x000fe200000000f4 */
[----:B-1----:R-:W-:Y:S03]  /*4630*/  @UP2 UIMAD.WIDE UR8, UR4, 0x4, UR8 ;  /* 0x00000004040828a5 */ /* 0x002fe6000f8e0208 */
[----:B------:R-:W1:Y:S03]  /*4640*/  @!UP2 LDCU UR4, c[0x0][0x880] ;  /* 0x00011000ff04a7ac */ /* 0x000e660008000800 */
[----:B------:R-:W-:Y:S01]  /*4650*/  IMAD.U32 R2, RZ, RZ, UR8 ;  /* 0x00000008ff027e24 */ /* 0x000fe2000f8e00ff */
[----:B------:R-:W-:Y:S05]  /*4660*/  MOV R3, UR9 ;  /* 0x0000000900037c02 */ /* 0x000fea0008000f00 */
[----:B-----5:R2:W5:Y:S02]  /*4670*/  @P1 LDG.E R137, desc[UR52][R2.64] ;  /* 0x0000003402891981 */ /* 0x020564000c1e1900 */
[----:B-12---:R-:W-:Y:S07]  /*4680*/  @!P1 IMAD.U32 R137, RZ, RZ, UR4 ;  /* 0x00000004ff899e24 */ /* 0x006fee000f8e00ff */
.L_x_70:
[----:B-----5:R-:W-:Y:S01]  /*4690*/  @!P0 FSETP.EQ.AND P1, PT, R137, RZ, PT ;  /* 0x000000ff8900820b */ /* 0x020fe20003f22000 */
[----:B------:R-:W-:Y:S01]  /*46a0*/  @!UPT UIADD3 URZ, UPT, UPT, URZ, URZ, URZ ;  /* 0x000000fffffff290 */ /* 0x000fe2000fffe0ff */
[----:B------:R-:W-:Y:S11]  /*46b0*/  @!P0 BRA `(.L_x_71) ;  /* 0x0000000000148947 */ /* 0x000ff60003800000 */
[----:B------:R-:W-:Y:S02]  /*46c0*/  LOP3.LUT P0, RZ, R244, 0xff, RZ, 0xc0, !PT ;  /* 0x000000fff4ff7812 */ /* 0x000fe4000780c0ff */
[----:B------:R-:W-:Y:S04]  /*46d0*/  PLOP3.LUT P1, PT, PT, PT, UP2, 0x80, 0x8 ;  /* 0x000000000008781c */ /* 0x000fe80003f2f028 */
[----:B------:R-:W-:Y:S07]  /*46e0*/  PLOP3.LUT P1, PT, P1, PT, PT, 0x8, 0x80 ;  /* 0x000000000080781c */ /* 0x000fee0000f2e170 */
[----:B------:R-:W-:Y:S11]  /*46f0*/  @P0 FSETP.EQ.AND P1, PT, R137, RZ, PT ;  /* 0x000000ff8900020b */ /* 0x000ff60003f22000 */
[----:B------:R-:W-:Y:S02]  /*4700*/  @!UPT UIADD3 URZ, UPT, UPT, URZ, URZ, URZ ;  /* 0x000000fffffff290 */ /* 0x000fe4000fffe0ff */
.L_x_71:
[----:B------:R-:W-:Y:S01]  /*4710*/  ULEA UR5, UR29, UR6, 0x3 ;  /* 0x000000061d057291 */ /* 0x000fe2000f8e18ff */
[----:B-1----:R-:W-:Y:S02]  /*4720*/  SHF.L.U32 R2, R9, 0x1f, RZ ;  /* 0x0000001f09027819 */ /* 0x002fe400000006ff */
[----:B------:R-:W-:Y:S01]  /*4730*/  ELECT P0, URZ, PT ;  /* 0x0000000000ff782f */ /* 0x000fe20003800000 */
[----:B------:R-:W-:Y:S05]  /*4740*/  VIADD R0, R8, 0x1 ;  /* 0x0000000108007836 */ /* 0x000fea0000000000 */
[----:B------:R-:W1:Y:S02]  /*4750*/  SYNCS.PHASECHK.TRANS64.TRYWAIT P2, [UR5+0x30], R2 ;  /* 0x00003002ff0075a7 */ /* 0x000e640008041105 */
[----:B-1----:R-:W-:Y:S05]  /*4760*/  @!P2 BRA `(.L_x_72) ;  /* 0x00000060007ca947 */ /* 0x002fea0003800000 */
.L_x_140:
[----:B------:R-:W-:Y:S01]  /*4770*/  PLOP3.LUT P0, PT, P1, P0, PT, 0xf2, 0x2f ;  /* 0x00000000002f781c */ /* 0x000fe20000f01e72 */
[----:B------:R-:W-:Y:S01]  /*4780*/  UIADD3 UR33, UPT, UPT, UR5, 0x20, URZ ;  /* 0x0000002005217890 */ /* 0x000fe2000fffe0ff */
[----:B------:R-:W-:Y:S01]  /*4790*/  ISETP.NE.AND P1, PT, R0, 0x2, PT ;  /* 0x000000020000780c */ /* 0x000fe20003f25270 */
[----:B------:R-:W-:Y:S01]  /*47a0*/  UMOV UR20, UR36 ;  /* 0x0000002400147c82 */ /* 0x000fe20008000000 */
[----:B------:R-:W-:Y:S01]  /*47b0*/  UMOV UR28, UR36 ;  /* 0x00000024001c7c82 */ /* 0x000fe20008000000 */
[----:B------:R-:W-:Y:S01]  /*47c0*/  UMOV UR12, UR36 ;  /* 0x00000024000c7c82 */ /* 0x000fe20008000000 */
[----:B-1----:R-:W-:Y:S02]  /*47d0*/  SEL R2, RZ, 0x1, P1 ;  /* 0x00000001ff027807 */ /* 0x002fe40000800000 */
[----:B------:R-:W-:Y:S01]  /*47e0*/  UMOV UR17, UR33 ;  /* 0x0000002100117c82 */ /* 0x000fe20008000000 */
[----:B------:R-:W-:Y:S01]  /*47f0*/  UMOV UR25, UR33 ;  /* 0x0000002100197c82 */ /* 0x000fe20008000000 */
[----:B------:R-:W-:Y:S01]  /*4800*/  UMOV UR9, UR33 ;  /* 0x0000002100097c82 */ /* 0x000fe20008000000 */
[----:B------:R-:W-:Y:S02]  /*4810*/  LOP3.LUT R10, R10, R2, RZ, 0x3c, !PT ;  /* 0x000000020a0a7212 */ /* 0x000fe400078e3cff */
[----:B------:R-:W-:Y:S01]  /*4820*/  VOTEU.ALL UP0, P0 ;  /* 0x0000000000ff7886 */ /* 0x000fe20000000000 */
[----:B------:R-:W-:Y:S04]  /*4830*/  SEL R8, R0, RZ, P1 ;  /* 0x000000ff00087207 */ /* 0x000fe80000800000 */
[----:B------:R-:W-:Y:S02]  /*4840*/  @!UP0 UIADD3 UR56, UP1, UPT, UR50, 0x580, URZ ;  /* 0x0000058032388890 */ /* 0x000fe4000ff3e0ff */
[----:B------:R-:W-:Y:S02]  /*4850*/  @!UP0 UIMAD UR4, UR29, 0x7800, UR6 ;  /* 0x000078001d0488a4 */ /* 0x000fe4000f8e0206 */
[----:B------:R-:W-:Y:S02]  /*4860*/  @!UP0 UIADD3.X UR57, UPT, UPT, URZ, UR51, URZ, UP1, !UPT ;  /* 0x00000033ff398290 */ /* 0x000fe40008ffe4ff */
[----:B------:R-:W-:Y:S02]  /*4870*/  @!UP0 USHF.L.U32 UR35, UR55, 0x6, URZ ;  /* 0x0000000637238899 */ /* 0x000fe400080006ff */
[----:B------:R-:W-:Y:S02]  /*4880*/  @!UP0 UIMAD UR34, UR54, 0xf0, URZ ;  /* 0x000000f0362288a4 */ /* 0x000fe4000f8e02ff */
[----:B------:R-:W-:Y:S01]  /*4890*/  @!UP0 UIADD3 UR32, UPT, UPT, UR4, 0x200, URZ ;  /* 0x0000020004208890 */ /* 0x000fe2000fffe0ff */
[----:B------:R-:W-:Y:S01]  /*48a0*/  VOTEU.ALL UP1, P0 ;  /* 0x0000000000ff7886 */ /* 0x000fe20000020000 */
[----:B------:R-:W-:Y:S01]  /*48b0*/  UMOV UR54, 0x0 ;  /* 0x0000000000367882 */ /* 0x000fe20000000000 */
[----:B------:R-:W-:Y:S01]  /*48c0*/  UMOV UR55, 0x10000000 ;  /* 0x1000000000377882 */ /* 0x000fe20000000000 */
[----:B------:R-:W-:Y:S02]  /*48d0*/  @!UP0 UIADD3 UR18, UPT, UPT, UR34, 0x10, URZ ;  /* 0x0000001022128890 */ /* 0x000fe4000fffe0ff */
[----:B------:R-:W-:Y:S03]  /*48e0*/  @!UP0 UIADD3 UR16, UPT, UPT, UR4, 0xa00, URZ ;  /* 0x00000a0004108890 */ /* 0x000fe6000fffe0ff */
[----:B------:R1:W-:Y:S01]  /*48f0*/  @!UP1 UTMALDG.3D [UR32], [UR56], desc[UR54] ;  /* 0x00003620380095b4 */ /* 0x0003e20008011000 */
[----:B------:R-:W-:Y:S01]  /*4900*/  VOTEU.ALL UP1, P0 ;  /* 0x0000000000ff7886 */ /* 0x000fe20000020000 */
[----:B------:R-:W-:Y:S01]  /*4910*/  UMOV UR19, UR35 ;  /* 0x0000002300137c82 */ /* 0x000fe20008000000 */
[----:B------:R-:W-:Y:S02]  /*4920*/  @!UP0 UIADD3 UR26, UPT, UPT, UR34, 0x20, URZ ;  /* 0x00000020221a8890 */ /* 0x000fe4000fffe0ff */
[----:B------:R-:W-:Y:S01]  /*4930*/  @!UP0 UIADD3 UR24, UPT, UPT, UR4, 0x1200, URZ ;  /* 0x0000120004188890 */ /* 0x000fe2000fffe0ff */
[----:B------:R-:W-:Y:S01]  /*4940*/  UMOV UR27, UR35 ;  /* 0x00000023001b7c82 */ /* 0x000fe20008000000 */
[----:B------:R2:W-:Y:S01]  /*4950*/  @!UP1 UTMALDG.3D [UR16], [UR56], desc[UR54] ;  /* 0x00003610380095b4 */ /* 0x0005e20008011000 */
[----:B------:R-:W-:Y:S01]  /*4960*/  VOTEU.ALL UP1, P0 ;  /* 0x0000000000ff7886 */ /* 0x000fe20000020000 */
[----:B------:R-:W-:Y:S02]  /*4970*/  @!UP0 UIADD3 UR10, UPT, UPT, UR34, 0x30, URZ ;  /* 0x00000030220a8890 */ /* 0x000fe4000fffe0ff */
[----:B------:R-:W-:Y:S01]  /*4980*/  @!UP0 UIADD3 UR8, UPT, UPT, UR4, 0x1a00, URZ ;  /* 0x00001a0004088890 */ /* 0x000fe2000fffe0ff */
[----:B------:R-:W-:Y:S01]  /*4990*/  UMOV UR11, UR35 ;  /* 0x00000023000b7c82 */ /* 0x000fe20008000000 */
[----:B------:R-:W-:Y:S01]  /*49a0*/  UIADD3 UR29, UPT, UPT, UR29, 0x1, URZ ;  /* 0x000000011d1d7890 */ /* 0x000fe2000fffe0ff */
[----:B------:R4:W-:Y:S01]  /*49b0*/  @!UP1 UTMALDG.3D [UR24], [UR56], desc[UR54] ;  /* 0x00003618380095b4 */ /* 0x0009e20008011000 */
[----:B------:R-:W-:Y:S05]  /*49c0*/  VOTEU.ALL UP1, P0 ;  /* 0x0000000000ff7886 */ /* 0x000fea0000020000 */
[----:B------:R5:W-:Y:S01]  /*49d0*/  @!UP1 UTMALDG.3D [UR8], [UR56], desc[UR54] ;  /* 0x00003608380095b4 */ /* 0x000be20008011000 */
[----:B------:R-:W-:Y:S01]  /*49e0*/  VOTEU.ALL UP1, P0 ;  /* 0x0000000000ff7886 */ /* 0x000fe20000020000 */
[----:B-1----:R-:W-:Y:S01]  /*49f0*/  UPRMT UR33, UR7, 0x654, UR33 ;  /* 0x0000065407217896 */ /* 0x002fe20008000021 */
[----:B------:R-:W-:Y:S01]  /*4a00*/  UMOV UR36, UR47 ;  /* 0x0000002f00247c82 */ /* 0x000fe20008000000 */
[----:B--2---:R-:W-:Y:S02]  /*4a10*/  @!UP0 UIADD3 UR18, UPT, UPT, UR34, 0x40, URZ ;  /* 0x0000004022128890 */ /* 0x004fe4000fffe0ff */
[----:B------:R-:W-:Y:S02]  /*4a20*/  @!UP0 UIADD3 UR16, UPT, UPT, UR4, 0x2200, URZ ;  /* 0x0000220004108890 */ /* 0x000fe4000fffe0ff */
[----:B----4-:R-:W-:Y:S02]  /*4a30*/  @!UP0 UIADD3 UR26, UPT, UPT, UR34, 0x50, URZ ;  /* 0x00000050221a8890 */ /* 0x010fe4000fffe0ff */
[----:B------:R-:W-:Y:S05]  /*4a40*/  @!UP0 UIADD3 UR24, UPT, UPT, UR4, 0x2a00, URZ ;  /* 0x00002a0004188890 */ /* 0x000fea000fffe0ff */
[----:B------:R1:W-:Y:S01]  /*4a50*/  @!UP1 UTMALDG.3D [UR16], [UR56], desc[UR54] ;  /* 0x00003610380095b4 */ /* 0x0003e20008011000 */
[----:B------:R-:W-:Y:S01]  /*4a60*/  VOTEU.ALL UP1, P0 ;  /* 0x0000000000ff7886 */ /* 0x000fe20000020000 */
[----:B-----5:R-:W-:Y:S02]  /*4a70*/  @!UP0 UIADD3 UR10, UPT, UPT, UR34, 0x60, URZ ;  /* 0x00000060220a8890 */ /* 0x020fe4000fffe0ff */
[----:B------:R-:W-:Y:S02]  /*4a80*/  @!UP0 UIADD3 UR8, UPT, UPT, UR4, 0x3200, URZ ;  /* 0x0000320004088890 */ /* 0x000fe4000fffe0ff */
[----:B------:R2:W-:Y:S01]  /*4a90*/  @!UP1 UTMALDG.3D [UR24], [UR56], desc[UR54] ;  /* 0x00003618380095b4 */ /* 0x0005e20008011000 */
[----:B------:R-:W-:Y:S06]  /*4aa0*/  VOTEU.ALL UP1, P0 ;  /* 0x0000000000ff7886 */ /* 0x000fec0000020000 */
[----:B------:R4:W-:Y:S01]  /*4ab0*/  @!UP1 UTMALDG.3D [UR8], [UR56], desc[UR54] ;  /* 0x00003608380095b4 */ /* 0x0009e20008011000 */
[----:B------:R-:W-:Y:S01]  /*4ac0*/  VOTEU.ALL UP1, P0 ;  /* 0x0000000000ff7886 */ /* 0x000fe20000020000 */
[----:B-1----:R-:W-:Y:S02]  /*4ad0*/  @!UP0 UIADD3 UR18, UPT, UPT, UR34, 0x70, URZ ;  /* 0x0000007022128890 */ /* 0x002fe4000fffe0ff */
[----:B------:R-:W-:Y:S02]  /*4ae0*/  @!UP0 UIADD3 UR16, UPT, UPT, UR4, 0x3a00, URZ ;  /* 0x00003a0004108890 */ /* 0x000fe4000fffe0ff */
[----:B--2---:R-:W-:Y:S02]  /*4af0*/  @!UP0 UIADD3 UR26, UPT, UPT, UR34, 0x80, URZ ;  /* 0x00000080221a8890 */ /* 0x004fe4000fffe0ff */
[----:B------:R-:W-:Y:S05]  /*4b00*/  @!UP0 UIADD3 UR24, UPT, UPT, UR4, 0x4200, URZ ;  /* 0x0000420004188890 */ /* 0x000fea000fffe0ff */
[----:B------:R1:W-:Y:S01]  /*4b10*/  @!UP1 UTMALDG.3D [UR16], [UR56], desc[UR54] ;  /* 0x00003610380095b4 */ /* 0x0003e20008011000 */
[----:B------:R-:W-:Y:S01]  /*4b20*/  VOTEU.ALL UP1, P0 ;  /* 0x0000000000ff7886 */ /* 0x000fe20000020000 */
[----:B----4-:R-:W-:Y:S02]  /*4b30*/  @!UP0 UIADD3 UR10, UPT, UPT, UR34, 0x90, URZ ;  /* 0x00000090220a8890 */ /* 0x010fe4000fffe0ff */
        /* <DEDUP_REMOVED lines=13> */
[----:B------:R-:W-:Y:S01]  /*4c10*/  @!UP1 UTMALDG.3D [UR24], [UR56], desc[UR54] ;  /* 0x00003618380095b4 */ /* 0x000fe20008011000 */
[----:B------:R-:W-:Y:S06]  /*4c20*/  VOTEU.ALL UP1, P0 ;  /* 0x0000000000ff7886 */ /* 0x000fec0000020000 */
[----:B------:R2:W-:Y:S01]  /*4c30*/  @!UP1 UTMALDG.3D [UR8], [UR56], desc[UR54] ;  /* 0x00003608380095b4 */ /* 0x0005e20008011000 */
[----:B------:R-:W-:Y:S02]  /*4c40*/  UPLOP3.LUT UP1, UPT, UPT, UPT, UPT, 0x80, 0x8 ;  /* 0x000000000008789c */ /* 0x000fe40003f2f070 */
[----:B-1----:R-:W-:Y:S02]  /*4c50*/  @!UP0 UIADD3 UR18, UPT, UPT, UR34, 0xd0, URZ ;  /* 0x000000d022128890 */ /* 0x002fe4000fffe0ff */
[----:B------:R-:W-:Y:S02]  /*4c60*/  @!UP0 UIADD3 UR16, UPT, UPT, UR4, 0x6a00, URZ ;  /* 0x00006a0004108890 */ /* 0x000fe4000fffe0ff */
[----:B--2---:R-:W-:Y:S02]  /*4c70*/  @!UP0 UIADD3 UR10, UPT, UPT, UR34, 0xe0, URZ ;  /* 0x000000e0220a8890 */ /* 0x004fe4000fffe0ff */
[----:B------:R-:W-:Y:S01]  /*4c80*/  @!UP0 UIADD3 UR8, UPT, UPT, UR4, 0x7200, URZ ;  /* 0x0000720004088890 */ /* 0x000fe2000fffe0ff */
[----:B------:R-:W-:Y:S05]  /*4c90*/  VOTEU.ALL UP0, P0 ;  /* 0x0000000000ff7886 */ /* 0x000fea0000000000 */
[----:B------:R-:W-:Y:S01]  /*4ca0*/  @!UP0 UTMALDG.3D [UR16], [UR56], desc[UR54] ;  /* 0x00003610380085b4 */ /* 0x000fe20008011000 */
[----:B------:R-:W-:Y:S04]  /*4cb0*/  UISETP.NE.AND UP0, UPT, UR29, 0x2, UPT ;  /* 0x000000021d00788c */ /* 0x000fe8000bf05270 */
[----:B------:R-:W-:Y:S02]  /*4cc0*/  USEL UR4, URZ, 0x1, UP0 ;  /* 0x00000001ff047887 */ /* 0x000fe40008000000 */
[----:B------:R-:W-:Y:S02]  /*4cd0*/  USEL UR29, UR29, URZ, UP0 ;  /* 0x000000ff1d1d7287 */ /* 0x000fe40008000000 */
[----:B------:R-:W-:Y:S02]  /*4ce0*/  VOTEU.ALL UP0, P0 ;  /* 0x0000000000ff7886 */ /* 0x000fe40000000000 */
[----:B------:R-:W-:Y:S03]  /*4cf0*/  LOP3.LUT R9, R9, UR4, RZ, 0x3c, !PT ;  /* 0x0000000409097c12 */ /* 0x000fe6000f8e3cff */
[----:B------:R1:W-:Y:S01]  /*4d00*/  @!UP0 UTMALDG.3D [UR8], [UR56], desc[UR54] ;  /* 0x00003608380085b4 */ /* 0x0003e20008011000 */
[----:B------:R2:W-:Y:S01]  /*4d10*/  @!P0 SYNCS.ARRIVE.TRANS64.RED.A0TR RZ, [UR5+0x20], R11 ;  /* 0x0000200bffff89a7 */ /* 0x0005e20008300405 */
[----:B------:R-:W-:Y:S01]  /*4d20*/  SYNCS.ARRIVE.TRANS64.RED.A1T0 RZ, [UR33], RZ ;  /* 0x000000ffffff79a7 */ /* 0x000fe20008100421 */
[----:B-1----:R-:W-:Y:S02]  /*4d30*/  UIADD3 UR54, UPT, UPT, UR22, UR48, URZ ;  /* 0x0000003016367290 */ /* 0x002fe4000fffe0ff */
[----:B------:R-:W-:Y:S01]  /*4d40*/  UIADD3 UR55, UPT, UPT, UR23, UR49, URZ ;  /* 0x0000003117377290 */ /* 0x000fe2000fffe0ff */
[----:B------:R-:W-:Y:S11]  /*4d50*/  BRA.U UP3, `(.L_x_73) ;  /* 0xfffffff103787547 */ /* 0x000ff6000b83ffff */
[----:B------:R-:W-:Y:S01]  /*4d60*/  UIADD3 UR6, UPT, UPT, UR6, 0x30, URZ ;  /* 0x0000003006067890 */ /* 0x000fe2000fffe0ff */
[----:B------:R-:W-:-:S03]  /*4d70*/  SHF.L.U32 R0, R9, 0x1f, RZ ;  /* 0x0000001f09007819 */ /* 0x000fc600000006ff */
[----:B------:R-:W-:-:S09]  /*4d80*/  ULEA UR4, UR29, UR6, 0x3 ;  /* 0x000000061d047291 */ /* 0x000fd2000f8e18ff */
[----:B------:R-:W1:Y:S02]  /*4d90*/  SYNCS.PHASECHK.TRANS64.TRYWAIT P0, [UR4], R0 ;  /* 0x00000000ff0075a7 */ /* 0x000e640008001104 */
[----:B-1----:R-:W-:Y:S05]  /*4da0*/  @!P0 BRA `(.L_x_74) ;  /* 0x0000005c00048947 */ /* 0x002fea0003800000 */
.L_x_142:
        /* <DEDUP_REMOVED lines=8> */
.L_x_75:
[----:B-1----:R1:W4:Y:S02]  /*4e30*/  SYNCS.PHASECHK.TRANS64.TRYWAIT P0, [R0+URZ], R2 ;  /* 0x00000002000075a7 */ /* 0x00232400080011ff */
[----:B----4-:R-:W-:Y:S05]  /*4e40*/  @!P0 NANOSLEEP.SYNCS 0x989680 ;  /* 0x009896800000895d */ /* 0x010fea0003900000 */
[----:B------:R-:W4:Y:S02]  /*4e50*/  @!P0 SYNCS.PHASECHK.TRANS64 P0, [R0+URZ], R2 ;  /* 0x00000002000085a7 */ /* 0x000f2400080010ff */
[----:B---34-:R-:W-:Y:S05]  /*4e60*/  @P0 EXIT ;  /* 0x000000000000094d */ /* 0x018fea0003800000 */
[----:B------:R-:W-:Y:S05]  /*4e70*/  BRA `(.L_x_75) ;  /* 0xfffffffc00ec7947 */ /* 0x000fea000383ffff */
.L_x_65:
[----:B------:R-:W-:-:S06]  /*4e80*/  UISETP.GE.AND UP0, UPT, UR12, 0x4, UPT ;  /* 0x000000040c00788c */ /* 0x000fcc000bf06270 */
[----:B------:R-:W-:-:S13]  /*4e90*/  PLOP3.LUT P0, PT, PT, PT, UP0, 0x80, 0x8 ;  /* 0x000000000008781c */ /* 0x000fda0003f0f008 */
[----:B-1----:R-:W-:Y:S05]  /*4ea0*/  @!P0 EXIT ;  /* 0x000000000000894d */ /* 0x002fea0003800000 */
[----:B------:R-:W-:Y:S06]  /*4eb0*/  BAR.SYNC.DEFER_BLOCKING 0x6, 0xa0 ;  /* 0x0182800000007b1d */ /* 0x000fec0000010000 */
[----:B------:R-:W-:Y:S01]  /*4ec0*/  UMOV UR4, 0x400 ;  /* 0x0000040000047882 */ /* 0x000fe20000000000 */
[----:B------:R-:W-:Y:S01]  /*4ed0*/  UMOV UR5, URZ ;  /* 0x000000ff00057c82 */ /* 0x000fe20008000000 */
[----:B------:R-:W-:Y:S01]  /*4ee0*/  ULEA UR4, UR7, UR4, 0x18 ;  /* 0x0000000407047291 */ /* 0x000fe2000f8ec0ff */
[----:B------:R-:W1:Y:S01]  /*4ef0*/  S2R R3, SR_TID.X ;  /* 0x0000000000037919 */ /* 0x000e620000002100 */
[----:B------:R-:W-:Y:S01]  /*4f00*/  MOV R2, UR5 ;  /* 0x0000000500027c02 */ /* 0x000fe20008000f00 */
[----:B------:R-:W-:Y:S01]  /*4f10*/  UMOV UR6, URZ ;  /* 0x000000ff00067c82 */ /* 0x000fe20008000000 */
[----:B------:R-:W-:Y:S01]  /*4f20*/  IMAD.U32 R249, RZ, RZ, UR5 ;  /* 0x00000005fff97e24 */ /* 0x000fe2000f8e00ff */
[----:B------:R-:W2:Y:S01]  /*4f30*/  LDCU UR40, c[0x0][0xb0c] ;  /* 0x00016180ff2877ac */ /* 0x000ea20008000800 */
[----:B------:R-:W-:Y:S01]  /*4f40*/  IMAD.U32 R245, RZ, RZ, UR6 ;  /* 0x00000006fff57e24 */ /* 0x000fe2000f8e00ff */
[----:B------:R-:W-:Y:S01]  /*4f50*/  STL [R1+0x8], R2 ;  /* 0x0000080201007387 */ /* 0x000fe20000100800 */
[----:B------:R-:W3:Y:S01]  /*4f60*/  LDCU UR37, c[0x0][0xb30] ;  /* 0x00016600ff2577ac */ /* 0x000ee20008000800 */
[----:B------:R-:W4:Y:S02]  /*4f70*/  LDCU.64 UR50, c[0x0][0x888] ;  /* 0x00011100ff3277ac */ /* 0x000f240008000a00 */
[----:B------:R-:W2:Y:S01]  /*4f80*/  LDS R16, [UR4+0x100] ;  /* 0x00010004ff107984 */ /* 0x000ea20008000800 */
[----:B------:R-:W-:Y:S01]  /*4f90*/  UMOV UR4, 0x1 ;  /* 0x0000000100047882 */ /* 0x000fe20000000000 */
[----:B------:R-:W1:Y:S01]  /*4fa0*/  LDCU.64 UR38, c[0x0][0xb28] ;  /* 0x00016500ff2677ac */ /* 0x000e620008000a00 */
[----:B------:R-:W-:Y:S01]  /*4fb0*/  MOV R250, UR4 ;  /* 0x0000000400fa7c02 */ /* 0x000fe20008000f00 */
[----:B------:R-:W-:Y:S01]  /*4fc0*/  UMOV UR4, URZ ;  /* 0x000000ff00047c82 */ /* 0x000fe20008000000 */
[----:B------:R-:W2:Y:S01]  /*4fd0*/  LDCU.128 UR44, c[0x0][0xb10] ;  /* 0x00016200ff2c77ac */ /* 0x000ea20008000c00 */
[----:B------:R-:W-:Y:S01]  /*4fe0*/  MOV R248, UR4 ;  /* 0x0000000400f87c02 */ /* 0x000fe20008000f00 */
[----:B------:R-:W-:Y:S01]  /*4ff0*/  UMOV UR43, URZ ;  /* 0x000000ff002b7c82 */ /* 0x000fe20008000000 */
[----:B------:R-:W-:Y:S01]  /*5000*/  UMOV UR15, URZ ;  /* 0x000000ff000f7c82 */ /* 0x000fe20008000000 */
[----:B-1----:R-:W-:-:S05]  /*5010*/  IMAD.U32 R0, R3, 0x10000, RZ ;  /* 0x0001000003007824 */ /* 0x002fca00078e00ff */
[----:B------:R-:W-:-:S05]  /*5020*/  LOP3.LUT R0, R0, 0x600000, RZ, 0xc0, !PT ;  /* 0x0060000000007812 */ /* 0x000fca00078ec0ff */
[----:B--2---:R-:W-:Y:S01]  /*5030*/  IMAD.IADD R16, R16, 0x1, R0 ;  /* 0x0000000110107824 */ /* 0x004fe200078e0200 */
[----:B------:R-:W-:-:S05]  /*5040*/  MOV R0, UR4 ;  /* 0x0000000400007c02 */ /* 0x000fca0008000f00 */
[----:B---34-:R1:W-:Y:S02]  /*5050*/  STL [R1+0x4], R0 ;  /* 0x0000040001007387 */ /* 0x0183e40000100800 */
.L_x_109:
[----:B------:R-:W2:Y:S01]  /*5060*/  S2UR UR56, SR_CgaCtaId ;  /* 0x00000000003879c3 */ /* 0x000ea20000008800 */
[----:B------:R-:W-:Y:S01]  /*5070*/  R2UR UR5, R248 ;  /* 0x00000000f80572ca */ /* 0x000fe200000e0000 */
[----:B------:R-:W-:Y:S11]  /*5080*/  UMOV UR57, 0x400 ;  /* 0x0000040000397882 */ /* 0x000ff60000000000 */
[----:B------:R-:W-:Y:S01]  /*5090*/  @!UPT UIADD3 URZ, UPT, UPT, URZ, URZ, URZ ;  /* 0x000000fffffff290 */ /* 0x000fe2000fffe0ff */
[----:B-1----:R-:W-:Y:S05]  /*50a0*/  IMAD.U32 R0, RZ, RZ, UR5 ;  /* 0x00000005ff007e24 */ /* 0x002fea000f8e00ff */
[----:B------:R-:W-:Y:S01]  /*50b0*/  SHF.L.U32 R0, R0, 0x1f, RZ ;  /* 0x0000001f00007819 */ /* 0x000fe200000006ff */
[----:B--2---:R-:W-:Y:S04]  /*50c0*/  ULEA UR57, UR56, UR57, 0x18 ;  /* 0x0000003938397291 */ /* 0x004fe8000f8ec0ff */
[----:B------:R-:W-:Y:S09]  /*50d0*/  ULEA UR4, UR15, UR57, 0x3 ;  /* 0x000000390f047291 */ /* 0x000ff2000f8e18ff */
[----:B------:R-:W1:Y:S02]  /*50e0*/  SYNCS.PHASECHK.TRANS64.TRYWAIT P0, [UR4+0x50], R0 ;  /* 0x00005000ff0075a7 */ /* 0x000e640008001104 */
[----:B-1---5:R-:W-:Y:S05]  /*50f0*/  @!P0 BRA `(.L_x_76) ;  /* 0x0000005800488947 */ /* 0x022fea0003800000 */
.L_x_144:
[----:B------:R-:W-:Y:S02]  /*5100*/  ULEA UR5, UR15, UR57, 0x4 ;  /* 0x000000390f057291 */ /* 0x000fe4000f8e20ff */
[----:B------:R-:W-:Y:S01]  /*5110*/  UIADD3 UR4, UPT, UPT, UR4, 0x60, URZ ;  /* 0x0000006004047890 */ /* 0x000fe2000fffe0ff */
[----:B------:R-:W2:Y:S03]  /*5120*/  LDCU UR6, c[0x0][0xb24] ;  /* 0x00016480ff0677ac */ /* 0x000ea60008000800 */
[----:B------:R-:W-:Y:S03]  /*5130*/  UPRMT UR4, URZ, 0x654, UR4 ;  /* 0x00000654ff047896 */ /* 0x000fe60008000004 */
[----:B------:R-:W3:Y:S01]  /*5140*/  LDS.128 R4, [UR5+0xe0] ;  /* 0x0000e005ff047984 */ /* 0x000ee20008000c00 */
[----:B------:R-:W-:Y:S01]  /*5150*/  @!PT LDS RZ, [RZ] ;  /* 0x00000000fffff984 */ /* 0x000fe20000000800 */
[----:B------:R-:W-:Y:S01]  /*5160*/  @!PT LDS RZ, [RZ] ;  /* 0x00000000fffff984 */ /* 0x000fe20000000800 */
[----:B------:R-:W-:Y:S01]  /*5170*/  @!PT LDS RZ, [RZ] ;  /* 0x00000000fffff984 */ /* 0x000fe20000000800 */
[----:B------:R-:W-:Y:S01]  /*5180*/  @!PT LDS RZ, [RZ] ;  /* 0x00000000fffff984 */ /* 0x000fe20000000800 */
[----:B------:R4:W-:Y:S07]  /*5190*/  MEMBAR.ALL.CTA ;  /* 0x0000000000007992 */ /* 0x0009ee0000008000 */
[----:B----4-:R-:W4:Y:S02]  /*51a0*/  FENCE.VIEW.ASYNC.S ;  /* 0x00000000000073c6 */ /* 0x010f240000000000 */
[----:B----4-:R-:W-:Y:S01]  /*51b0*/  SYNCS.ARRIVE.TRANS64.RED.A1T0 RZ, [UR4], RZ ;  /* 0x000000ffffff79a7 */ /* 0x010fe20008100404 */
[----:B---3--:R-:W-:Y:S11]  /*51c0*/  LOP3.LUT P0, RZ, R6, 0x1, RZ, 0xc0, !PT ;  /* 0x0000000106ff7812 */ /* 0x008ff6000780c0ff */
[----:B------:R-:W-:Y:S02]  /*51d0*/  @!UPT UIADD3 URZ, UPT, UPT, URZ, URZ, URZ ;  /* 0x000000fffffff290 */ /* 0x000fe4000fffe0ff */
[----:B------:R-:W-:Y:S01]  /*51e0*/  VOTEU.ANY UP0, P0 ;  /* 0x0000000000ff7886 */ /* 0x000fe20000000100 */
[----:B------:R-:W-:Y:S01]  /*51f0*/  PLOP3.LUT P3, PT, PT, PT, UP0, 0x80, 0x8 ;  /* 0x000000000008781c */ /* 0x000fe20003f6f008 */
[----:B------:R-:W-:Y:S01]  /*5200*/  UP2UR UR5, UPR, URZ, 0x1 ;  /* 0x00000001ff057883 */ /* 0x000fe20008000000 */
[----:B------:R-:W-:Y:S02]  /*5210*/  PLOP3.LUT P1, PT, PT, PT, UP0, 0x80, 0x8 ;  /* 0x000000000008781c */ /* 0x000fe40003f2f008 */
[----:B------:R-:W-:Y:S02]  /*5220*/  PLOP3.LUT P2, PT, PT, PT, UP0, 0x80, 0x8 ;  /* 0x000000000008781c */ /* 0x000fe40003f4f008 */
[----:B------:R-:W-:Y:S01]  /*5230*/  PLOP3.LUT P0, PT, PT, PT, UP0, 0x80, 0x8 ;  /* 0x000000000008781c */ /* 0x000fe20003f0f008 */
[----:B--2---:R-:W-:Y:S01]  /*5240*/  UISETP.GE.AND UP0, UPT, UR6, 0x1, UPT ;  /* 0x000000010600788c */ /* 0x004fe2000bf06270 */
[----:B------:R-:W-:Y:S05]  /*5250*/  IMAD.U32 R251, RZ, RZ, UR5 ;  /* 0x00000005fffb7e24 */ /* 0x000fea000f8e00ff */
[----:B-1----:R-:W-:Y:S02]  /*5260*/  @P3 MOV R2, R4 ;  /* 0x0000000400023202 */ /* 0x002fe40000000f00 */
[----:B------:R-:W-:Y:S02]  /*5270*/  @P1 LOP3.LUT R0, R5, 0xffff, RZ, 0xc0, !PT ;  /* 0x0000ffff05001812 */ /* 0x000fe400078ec0ff */
[----:B------:R-:W-:Y:S02]  /*5280*/  @P2 R2UR UR42, R2 ;  /* 0x00000000022a22ca */ /* 0x000fe400000e0000 */
[----:B------:R-:W-:Y:S01]  /*5290*/  @P0 R2UR UR41, R0 ;  /* 0x00000000002902ca */ /* 0x000fe200000e0000 */
[----:B------:R-:W-:Y:S03]  /*52a0*/  @!UPT UIADD3 URZ, UPT, UPT, URZ, URZ, URZ ;  /* 0x000000fffffff290 */ /* 0x000fe6000fffe0ff */
[----:B------:R-:W-:Y:S11]  /*52b0*/  BRA.U !UP0, `(.L_x_77) ;  /* 0x0000000108cc7547 */ /* 0x000ff6000b800000 */
[----:B------:R-:W1:Y:S01]  /*52c0*/  LDCU UR7, c[0x0][0xb20] ;  /* 0x00016400ff0777ac */ /* 0x000e620008000800 */
[----:B------:R-:W2:Y:S01]  /*52d0*/  LDCU UR9, c[0x0][0x370] ;  /* 0x00006e00ff0977ac */ /* 0x000ea20008000800 */
[----:B------:R-:W3:Y:S01]  /*52e0*/  LDCU UR4, c[0x0][0x374] ;  /* 0x00006e80ff0477ac */ /* 0x000ee20008000800 */
[----:B------:R-:W-:Y:S02]  /*52f0*/  UISETP.NE.AND UP0, UPT, UR46, 0x1, UPT ;  /* 0x000000012e00788c */ /* 0x000fe4000bf05270 */
[----:B------:R-:W-:Y:S02]  /*5300*/  UISETP.NE.AND UP1, UPT, UR40, 0x1, UPT ;  /* 0x000000012800788c */ /* 0x000fe4000bf25270 */
[----:B------:R-:W-:Y:S02]  /*5310*/  UIMAD.WIDE.U32 UR10, UR41, UR47, URZ ;  /* 0x0000002f290a72a5 */ /* 0x000fe4000f8e00ff */
[----:B------:R-:W-:Y:S02]  /*5320*/  UIMAD.WIDE.U32 UR12, UR42, UR44, URZ ;  /* 0x0000002c2a0c72a5 */ /* 0x000fe4000f8e00ff */
[----:B------:R-:W-:Y:S02]  /*5330*/  UISETP.NE.AND UP2, UPT, UR6, 0x1, UPT ;  /* 0x000000010600788c */ /* 0x000fe4000bf45270 */
[----:B--2---:R-:W-:Y:S01]  /*5340*/  UIMAD.WIDE.U32 UR16, UR9, UR44, URZ ;  /* 0x0000002c091072a5 */ /* 0x004fe2000f8e00ff */
[----:B------:R-:W-:Y:S01]  /*5350*/  UMOV UR10, UR11 ;  /* 0x0000000b000a7c82 */ /* 0x000fe20008000000 */
[----:B---3--:R-:W-:Y:S02]  /*5360*/  UIMAD.WIDE.U32 UR18, UR4, UR47, URZ ;  /* 0x0000002f041272a5 */ /* 0x008fe4000f8e00ff */
[----:B-1----:R-:W-:Y:S03]  /*5370*/  USHF.R.U32.HI UR10, URZ, UR7, UR10 ;  /* 0x00000007ff0a7299 */ /* 0x002fe6000801160a */
[----:B------:R-:W-:Y:S02]  /*5380*/  UMOV UR16, UR17 ;  /* 0x0000001100107c82 */ /* 0x000fe40008000000 */
[----:B------:R-:W-:Y:S02]  /*5390*/  @UP1 USHF.R.U32.HI UR9, URZ, UR45, UR16 ;  /* 0x0000002dff091299 */ /* 0x000fe40008011610 */
[----:B------:R-:W-:Y:S01]  /*53a0*/  USEL UR10, UR41, UR10, !UP0 ;  /* 0x0000000a290a7287 */ /* 0x000fe2000c000000 */
[----:B------:R-:W-:Y:S02]  /*53b0*/  UMOV UR5, UR19 ;  /* 0x0000001300057c82 */ /* 0x000fe40008000000 */
[----:B------:R-:W-:Y:S03]  /*53c0*/  @UP0 USHF.R.U32.HI UR4, URZ, UR7, UR5 ;  /* 0x00000007ff040299 */ /* 0x000fe60008011605 */
[----:B------:R-:W-:Y:S01]  /*53d0*/  UMOV UR7, UR13 ;  /* 0x0000000d00077c82 */ /* 0x000fe20008000000 */
[----:B------:R-:W-:Y:S02]  /*53e0*/  UIMAD.WIDE.U32 UR16, UR4, UR38, URZ ;  /* 0x00000026041072a5 */ /* 0x000fe4000f8e00ff */
[----:B------:R-:W-:Y:S02]  /*53f0*/  UIMAD.WIDE.U32 UR12, UR9, UR38, URZ ;  /* 0x00000026090c72a5 */ /* 0x000fe4000f8e00ff */
[----:B------:R-:W-:Y:S03]  /*5400*/  USHF.R.U32.HI UR7, URZ, UR45, UR7 ;  /* 0x0000002dff077299 */ /* 0x000fe60008011607 */
[----:B------:R-:W-:Y:S02]  /*5410*/  UMOV UR5, UR17 ;  /* 0x0000001100057c82 */ /* 0x000fe40008000000 */
[----:B------:R-:W-:Y:S02]  /*5420*/  @UP2 USHF.R.U32.HI UR4, URZ, UR39, UR5 ;  /* 0x00000027ff042299 */ /* 0x000fe40008011605 */
[----:B------:R-:W-:Y:S02]  /*5430*/  USEL UR5, UR42, UR7, !UP1 ;  /* 0x000000072a057287 */ /* 0x000fe4000c800000 */
[----:B------:R-:W-:Y:S02]  /*5440*/  UIMAD UR4, UR6, UR4, URZ ;  /* 0x00000004060472a4 */ /* 0x000fe4000f8e02ff */
[----:B------:R-:W-:Y:S02]  /*5450*/  UIADD3 UR8, UPT, UPT, -UR5, URZ, URZ ;  /* 0x000000ff05087290 */ /* 0x000fe4000fffe1ff */
[----:B------:R-:W-:Y:S02]  /*5460*/  UISETP.GE.AND UP0, UPT, UR10, UR4, UPT ;  /* 0x000000040a00728c */ /* 0x000fe4000bf06270 */
[----:B------:R-:W-:Y:S01]  /*5470*/  UIMAD UR42, UR40, UR8, UR42 ;  /* 0x00000008282a72a4 */ /* 0x000fe2000f8e022a */
[----:B------:R-:W-:Y:S02]  /*5480*/  UMOV UR12, UR13 ;  /* 0x0000000d000c7c82 */ /* 0x000fe40008000000 */
[----:B------:R-:W-:Y:S02]  /*5490*/  @UP2 USHF.R.U32.HI UR9, URZ, UR39, UR12 ;  /* 0x00000027ff092299 */ /* 0x000fe4000801160c */
[----:B------:R-:W-:Y:S02]  /*54a0*/  UIMAD.WIDE.U32 UR12, UR10, UR38, URZ ;  /* 0x000000260a0c72a5 */ /* 0x000fe4000f8e00ff */
[----:B------:R-:W-:Y:S04]  /*54b0*/  UIMAD UR7, UR6, UR9, URZ ;  /* 0x00000009060772a4 */ /* 0x000fe8000f8e02ff */
[----:B------:R-:W-:Y:S01]  /*54c0*/  UISETP.GE.OR UP0, UPT, UR5, UR7, UP0 ;  /* 0x000000070500728c */ /* 0x000fe20008706670 */
[----:B------:R-:W-:Y:S01]  /*54d0*/  UMOV UR4, UR13 ;  /* 0x0000000d00047c82 */ /* 0x000fe20008000000 */
[----:B------:R-:W-:Y:S02]  /*54e0*/  UIMAD.WIDE.U32 UR12, UR5, UR38, URZ ;  /* 0x00000026050c72a5 */ /* 0x000fe4000f8e00ff */
[----:B------:R-:W-:Y:S04]  /*54f0*/  USHF.R.U32.HI UR4, URZ, UR39, UR4 ;  /* 0x00000027ff047299 */ /* 0x000fe80008011604 */
[----:B------:R-:W-:Y:S03]  /*5500*/  USEL UR14, UR10, UR4, !UP2 ;  /* 0x000000040a0e7287 */ /* 0x000fe6000d000000 */
[----:B------:R-:W-:Y:S01]  /*5510*/  @!UP0 UMOV UR4, UR13 ;  /* 0x0000000d00048c82 */ /* 0x000fe20008000000 */
[----:B------:R-:W-:Y:S02]  /*5520*/  UIADD3 UR7, UPT, UPT, -UR14, URZ, URZ ;  /* 0x000000ff0e077290 */ /* 0x000fe4000fffe1ff */
[----:B------:R-:W-:Y:S02]  /*5530*/  @!UP0 USHF.R.U32.HI UR4, URZ, UR39, UR4 ;  /* 0x00000027ff048299 */ /* 0x000fe40008011604 */
[----:B------:R-:W-:Y:S02]  /*5540*/  UIMAD UR11, UR6, UR7, UR10 ;  /* 0x00000007060b72a4 */ /* 0x000fe4000f8e020a */
[----:B------:R-:W-:Y:S02]  /*5550*/  @!UP0 USEL UR4, UR5, UR4, !UP2 ;  /* 0x0000000405048287 */ /* 0x000fe4000d000000 */
[----:B------:R-:W-:Y:S02]  /*5560*/  UIADD3 UR7, UPT, UPT, -UR10, URZ, URZ ;  /* 0x000000ff0a077290 */ /* 0x000fe4000fffe1ff */
[----:B------:R-:W-:Y:S02]  /*5570*/  @!UP0 UIMAD UR9, UR9, UR11, UR4 ;  /* 0x0000000b090982a4 */ /* 0x000fe4000f8e0204 */
[----:B------:R-:W-:Y:S02]  /*5580*/  @!UP0 UIADD3 UR4, UPT, UPT, UR14, -UR4, URZ ;  /* 0x800000040e048290 */ /* 0x000fe4000fffe0ff */
[----:B------:R-:W-:Y:S02]  /*5590*/  UIMAD UR41, UR46, UR7, UR41 ;  /* 0x000000072e2972a4 */ /* 0x000fe4000f8e0229 */
[----:B------:R-:W-:Y:S03]  /*55a0*/  @!UP0 UIMAD UR10, UR4, UR6, UR5 ;  /* 0x00000006040a82a4 */ /* 0x000fe6000f8e0205 */
[----:B------:R-:W-:Y:S02]  /*55b0*/  @!UP0 UMOV UR5, UR9 ;  /* 0x0000000900058c82 */ /* 0x000fe40008000000 */
[----:B------:R-:W-:Y:S02]  /*55c0*/  UIMAD UR42, UR5, UR40, UR42 ;  /* 0x00000028052a72a4 */ /* 0x000fe4000f8e022a */
[----:B------:R-:W-:Y:S11]  /*55d0*/  UIMAD UR41, UR10, UR46, UR41 ;  /* 0x0000002e0a2972a4 */ /* 0x000ff6000f8e0229 */
[----:B------:R-:W-:Y:S01]  /*55e0*/  @!UPT UIADD3 URZ, UPT, UPT, URZ, URZ, URZ ;  /* 0x000000fffffff290 */ /* 0x000fe2000fffe0ff */
.L_x_77:
[----:B------:R-:W-:Y:S01]  /*55f0*/  UISETP.NE.AND UP0, UPT, UR37, 0x1, UPT ;  /* 0x000000012500788c */ /* 0x000fe2000bf05270 */
[----:B------:R-:W-:Y:S02]  /*5600*/  R2UR UR4, R251 ;  /* 0x00000000fb0472ca */ /* 0x000fe400000e0000 */
[----:B------:R-:W-:Y:S08]  /*5610*/  R2UR UR14, R252 ;  /* 0x00000000fc0e72ca */ /* 0x000ff000000e0000 */
[----:B------:R-:W1:Y:S03]  /*5620*/  @!UP0 LDCU.128 UR8, c[0x0][0xb10] ;  /* 0x00016200ff0887ac */ /* 0x000e660008000c00 */
[----:B------:R-:W-:Y:S01]  /*5630*/  UISETP.NE.AND UP1, UPT, UR4, URZ, UPT ;  /* 0x000000ff0400728c */ /* 0x000fe2000bf25270 */
[----:B------:R-:W2:Y:S01]  /*5640*/  @!UP0 LDCU UR5, c[0x0][0xb0c] ;  /* 0x00016180ff0587ac */ /* 0x000ea20008000800 */
[----:B------:R-:W3:Y:S04]  /*5650*/  @!UP0 LDCU UR4, c[0x0][0xb20] ;  /* 0x00016400ff0487ac */ /* 0x000ee80008000800 */
[----:B------:R-:W-:Y:S02]  /*5660*/  PLOP3.LUT P1, PT, PT, PT, UP1, 0x80, 0x8 ;  /* 0x000000000008781c */ /* 0x000fe40003f2f018 */
[----:B------:R-:W-:Y:S01]  /*5670*/  PLOP3.LUT P0, PT, PT, PT, UP1, 0x80, 0x8 ;  /* 0x000000000008781c */ /* 0x000fe20003f0f018 */
[----:B-1----:R-:W-:Y:S02]  /*5680*/  UIMAD.WIDE.U32 UR6, UR42, UR8, URZ ;  /* 0x000000082a0672a5 */ /* 0x002fe4000f8e00ff */
[----:B------:R-:W-:Y:S02]  /*5690*/  UIMAD.WIDE.U32 UR12, UR41, UR11, URZ ;  /* 0x0000000b290c72a5 */ /* 0x000fe4000f8e00ff */
[----:B------:R-:W-:Y:S03]  /*56a0*/  @!UP0 UISETP.NE.AND UP1, UPT, UR10, 0x1, UPT ;  /* 0x000000010a00888c */ /* 0x000fe6000bf25270 */
[----:B------:R-:W-:Y:S02]  /*56b0*/  @!UP0 UMOV UR6, UR7 ;  /* 0x0000000700068c82 */ /* 0x000fe40008000000 */
[----:B------:R-:W-:Y:S01]  /*56c0*/  @!UP0 USHF.R.U32.HI UR6, URZ, UR9, UR6 ;  /* 0x00000009ff068299 */ /* 0x000fe20008011606 */
[----:B------:R-:W-:Y:S01]  /*56d0*/  @P1 SHF.R.U32.HI R4, RZ, 0x10, R5 ;  /* 0x00000010ff041819 */ /* 0x000fe20000011605 */
[----:B--2---:R-:W-:Y:S01]  /*56e0*/  @!UP0 UISETP.NE.AND UP2, UPT, UR5, 0x1, UPT ;  /* 0x000000010500888c */ /* 0x004fe2000bf45270 */
[----:B------:R-:W-:Y:S02]  /*56f0*/  @!UP0 UMOV UR7, UR13 ;  /* 0x0000000d00078c82 */ /* 0x000fe40008000000 */
[----:B------:R-:W-:Y:S01]  /*5700*/  @P0 R2UR UR14, R4 ;  /* 0x00000000040e02ca */ /* 0x000fe200000e0000 */
[----:B---3--:R-:W-:Y:S02]  /*5710*/  @!UP0 USHF.R.U32.HI UR4, URZ, UR4, UR7 ;  /* 0x00000004ff048299 */ /* 0x008fe40008011607 */
[----:B------:R-:W-:Y:S02]  /*5720*/  @!UP0 USEL UR7, UR42, UR6, !UP2 ;  /* 0x000000062a078287 */ /* 0x000fe4000d000000 */
[----:B------:R-:W-:Y:S04]  /*5730*/  @!UP0 USEL UR6, UR41, UR4, !UP1 ;  /* 0x0000000429068287 */ /* 0x000fe8000c800000 */
[----:B------:R-:W-:Y:S02]  /*5740*/  @!UP0 UIADD3 UR4, UPT, UPT, -UR7, UR6, URZ ;  /* 0x0000000607048290 */ /* 0x000fe4000fffe1ff */
[----:B------:R-:W-:Y:S02]  /*5750*/  @!UP0 UIADD3 UR6, UPT, UPT, UR7, -UR6, URZ ;  /* 0x8000000607068290 */ /* 0x000fe4000fffe0ff */
[----:B------:R-:W-:Y:S01]  /*5760*/  @!UP0 UIMAD UR42, UR4, UR5, UR42 ;  /* 0x00000005042a82a4 */ /* 0x000fe2000f8e022a */
[----:B------:R-:W-:Y:S01]  /*5770*/  IMAD.U32 R252, RZ, RZ, UR14 ;  /* 0x0000000efffc7e24 */ /* 0x000fe2000f8e00ff */
[----:B------:R-:W-:Y:S02]  /*5780*/  UIADD3 UR4, UPT, UPT, UR15, 0x1, URZ ;  /* 0x000000010f047890 */ /* 0x000fe4000fffe0ff */
[----:B------:R-:W-:Y:S02]  /*5790*/  UIADD3 UR7, UPT, UPT, UR57, 0x200, URZ ;  /* 0x0000020039077890 */ /* 0x000fe4000fffe0ff */
[----:B------:R-:W-:Y:S02]  /*57a0*/  @!UP0 UIMAD UR41, UR6, UR10, UR41 ;  /* 0x0000000a062982a4 */ /* 0x000fe4000f8e0229 */
[----:B------:R-:W-:Y:S01]  /*57b0*/  IMAD.U32 R0, RZ, RZ, UR4 ;  /* 0x00000004ff007e24 */ /* 0x000fe2000f8e00ff */
[----:B------:R-:W-:Y:S04]  /*57c0*/  ULOP3.LUT UP0, URZ, UR7, 0x90, URZ, 0xc0, !UPT ;  /* 0x0000009007ff7892 */ /* 0x000fe8000f80c0ff */
[----:B------:R1:W-:Y:S05]  /*57d0*/  STL [R1+0xc], R0 ;  /* 0x00000c0001007387 */ /* 0x0003ea0000100800 */
[----:B------:R-:W-:Y:S05]  /*57e0*/  BRA.U !UP0, `(.L_x_78) ;  /* 0x00000001087c7547 */ /* 0x000fea000b800000 */
[----:B------:R-:W2:Y:S01]  /*57f0*/  LDCU.64 UR8, c[0x4][0x80] ;  /* 0x01001000ff0877ac */ /* 0x000ea20008000a00 */
[----:B------:R-:W-:Y:S01]  /*5800*/  MOV R17, 0x0 ;  /* 0x0000000000117802 */ /* 0x000fe20000000f00 */
[----:B------:R-:W-:Y:S02]  /*5810*/  HFMA2 R12, -RZ, RZ, 0, 5.9604644775390625e-08 ;  /* 0x00000001ff0c7431 */ /* 0x000fe400000001ff */
[----:B------:R-:W-:Y:S01]  /*5820*/  IMAD.MOV.U32 R8, RZ, RZ, 0x70 ;  /* 0x00000070ff087424 */ /* 0x000fe200078e00ff */
[----:B------:R3:W4:Y:S01]  /*5830*/  LDC.64 R2, c[0x4][R17] ;  /* 0x0100000011027b82 */ /* 0x0007220000000a00 */
[----:B------:R-:W1:Y:S01]  /*5840*/  LDCU.64 UR6, c[0x4][0x88] ;  /* 0x01001100ff0677ac */ /* 0x000e620008000a00 */
[----:B------:R-:W-:Y:S01]  /*5850*/  IMAD.MOV.U32 R13, RZ, RZ, RZ ;  /* 0x000000ffff0d7224 */ /* 0x000fe200078e00ff */
[----:B------:R-:W1:Y:S01]  /*5860*/  LDCU.64 UR4, c[0x4][0x8] ;  /* 0x01000100ff0477ac */ /* 0x000e620008000a00 */
[----:B--2---:R-:W-:Y:S01]  /*5870*/  MOV R5, UR9 ;  /* 0x0000000900057c02 */ /* 0x004fe20008000f00 */
[----:B------:R-:W-:Y:S01]  /*5880*/  IMAD.U32 R4, RZ, RZ, UR8 ;  /* 0x00000008ff047e24 */ /* 0x000fe2000f8e00ff */
[----:B-1----:R-:W-:Y:S01]  /*5890*/  MOV R7, UR7 ;  /* 0x0000000700077c02 */ /* 0x002fe20008000f00 */
[----:B------:R-:W-:Y:S01]  /*58a0*/  IMAD.U32 R6, RZ, RZ, UR6 ;  /* 0x00000006ff067e24 */ /* 0x000fe2000f8e00ff */
[----:B------:R-:W-:Y:S01]  /*58b0*/  MOV R11, UR5 ;  /* 0x00000005000b7c02 */ /* 0x000fe20008000f00 */
[----:B------:R-:W-:Y:S02]  /*58c0*/  IMAD.U32 R10, RZ, RZ, UR4 ;  /* 0x00000004ff0a7e24 */ /* 0x000fe4000f8e00ff */
[----:B------:R-:W-:Y:S07]  /*58d0*/  LEPC R20, `(.L_x_79) ;  /* 0x000000001014794e */ /* 0x000fee0000000000 */
[----:B---345:R-:W-:Y:S05]  /*58e0*/  CALL.ABS.NOINC R2 ;  /* 0x0000000002007343 */ /* 0x038fea0003c00000 */
.L_x_79:
[----:B------:R-:W1:Y:S01]  /*58f0*/  LDCU.64 UR8, c[0x4][0x80] ;  /* 0x01001000ff0877ac */ /* 0x000e620008000a00 */
[----:B------:R2:W3:Y:S01]  /*5900*/  LDC.64 R2, c[0x4][R17] ;  /* 0x0100000011027b82 */ /* 0x0004e20000000a00 */
[----:B------:R-:W-:Y:S02]  /*5910*/  HFMA2 R12, -RZ, RZ, 0, 5.9604644775390625e-08 ;  /* 0x00000001ff0c7431 */ /* 0x000fe400000001ff */
[----:B------:R-:W-:Y:S02]  /*5920*/  IMAD.MOV.U32 R8, RZ, RZ, 0x70 ;  /* 0x00000070ff087424 */ /* 0x000fe400078e00ff */
[----:B------:R-:W-:Y:S01]  /*5930*/  IMAD.MOV.U32 R13, RZ, RZ, RZ ;  /* 0x000000ffff0d7224 */ /* 0x000fe200078e00ff */
[----:B------:R-:W4:Y:S01]  /*5940*/  LDCU.64 UR6, c[0x4][0x88] ;  /* 0x01001100ff0677ac */ /* 0x000f220008000a00 */
[----:B------:R-:W5:Y:S01]  /*5950*/  LDCU.64 UR4, c[0x4][0x8] ;  /* 0x01000100ff0477ac */ /* 0x000f620008000a00 */
[----:B-1----:R-:W-:Y:S02]  /*5960*/  MOV R4, UR8 ;  /* 0x0000000800047c02 */ /* 0x002fe40008000f00 */
[----:B------:R-:W-:Y:S02]  /*5970*/  MOV R5, UR9 ;  /* 0x0000000900057c02 */ /* 0x000fe40008000f00 */
[----:B----4-:R-:W-:Y:S01]  /*5980*/  MOV R7, UR7 ;  /* 0x0000000700077c02 */ /* 0x010fe20008000f00 */
[----:B------:R-:W-:Y:S01]  /*5990*/  IMAD.U32 R6, RZ, RZ, UR6 ;  /* 0x00000006ff067e24 */ /* 0x000fe2000f8e00ff */
[----:B-----5:R-:W-:Y:S01]  /*59a0*/  MOV R11, UR5 ;  /* 0x00000005000b7c02 */ /* 0x020fe20008000f00 */
[----:B--2---:R-:W-:Y:S02]  /*59b0*/  IMAD.U32 R10, RZ, RZ, UR4 ;  /* 0x00000004ff0a7e24 */ /* 0x004fe4000f8e00ff */
[----:B------:R-:W-:Y:S07]  /*59c0*/  LEPC R20, `(.L_x_78) ;  /* 0x000000001014794e */ /* 0x000fee0000000000 */
[----:B---3--:R-:W-:Y:S05]  /*59d0*/  CALL.ABS.NOINC R2 ;  /* 0x0000000002007343 */ /* 0x008fea0003c00000 */
.L_x_78:
[----:B------:R-:W-:Y:S01]  /*59e0*/  PLOP3.LUT P1, PT, PT, PT, PT, 0x8, 0x80 ;  /* 0x000000000080781c */ /* 0x000fe20003f2e170 */
[----:B------:R-:W2:Y:S01]  /*59f0*/  LDL R2, [R1+0x10] ;  /* 0x0000100001027983 */ /* 0x000ea20000100800 */
[----:B------:R-:W3:Y:S08]  /*5a00*/  LDC.64 R4, c[0x0][0x890] ;  /* 0x00022400ff047b82 */ /* 0x000ef00000000a00 */
[----:B------:R-:W4:Y:S01]  /*5a10*/  LDC.64 R6, c[0x0][0x8b0] ;  /* 0x00022c00ff067b82 */ /* 0x000f220000000a00 */
[----:B--2---:R-:W-:Y:S02]  /*5a20*/  R2UR UR4, R2 ;  /* 0x00000000020472ca */ /* 0x004fe400000e0000 */
[----:B---3--:R-:W-:Y:S02]  /*5a30*/  ISETP.NE.U32.AND P3, PT, R4, RZ, PT ;  /* 0x000000ff0400720c */ /* 0x008fe40003f65070 */
[----:B----4-:R-:W-:Y:S02]  /*5a40*/  ISETP.NE.U32.AND P4, PT, R6, RZ, PT ;  /* 0x000000ff0600720c */ /* 0x010fe40003f85070 */
[----:B------:R-:W-:Y:S02]  /*5a50*/  ISETP.NE.AND.EX P3, PT, R5, RZ, PT, P3 ;  /* 0x000000ff0500720c */ /* 0x000fe40003f65330 */
[----:B------:R-:W-:Y:S05]  /*5a60*/  ISETP.NE.AND.EX P4, PT, R7, RZ, PT, P4 ;  /* 0x000000ff0700720c */ /* 0x000fea0003f85340 */
[----:B------:R-:W-:Y:S06]  /*5a70*/  UISETP.NE.AND UP1, UPT, UR4, URZ, UPT ;  /* 0x000000ff0400728c */ /* 0x000fec000bf25270 */
[----:B------:R-:W-:Y:S05]  /*5a80*/  PLOP3.LUT P0, PT, PT, PT, UP1, 0x80, 0x8 ;  /* 0x000000000008781c */ /* 0x000fea0003f0f018 */
[----:B------:R-:W2:Y:S08]  /*5a90*/  @UP1 LDCU.64 UR4, c[0x0][0x888] ;  /* 0x00011100ff0417ac */ /* 0x000eb00008000a00 */
[----:B------:R-:W-:Y:S01]  /*5aa0*/  @P0 PLOP3.LUT P1, PT, P3, PT, PT, 0x80, 0x8 ;  /* 0x000000000008081c */ /* 0x000fe20001f2f070 */
[----:B--2---:R-:W-:Y:S04]  /*5ab0*/  @UP1 UISETP.NE.U32.AND UP0, UPT, UR4, URZ, UPT ;  /* 0x000000ff0400128c */ /* 0x004fe8000bf05070 */
[----:B------:R-:W-:Y:S04]  /*5ac0*/  @UP1 UISETP.NE.AND.EX UP0, UPT, UR5, URZ, UPT, UP0 ;  /* 0x000000ff0500128c */ /* 0x000fe8000bf05300 */
[----:B------:R-:W-:Y:S01]  /*5ad0*/  @UP1 USEL UR4, URZ, 0xffffffff, UP0 ;  /* 0xffffffffff041887 */ /* 0x000fe20008000000 */
[----:B------:R-:W-:Y:S11]  /*5ae0*/  @!P3 BRA `(.L_x_80) ;  /* 0x000000000030b947 */ /* 0x000ff60003800000 */
[----:B------:R-:W2:Y:S01]  /*5af0*/  LDC.64 R2, c[0x0][0x888] ;  /* 0x00022200ff027b82 */ /* 0x000ea20000000a00 */
[----:B------:R-:W-:Y:S01]  /*5b00*/  IMAD.MOV.U32 R244, RZ, RZ, 0x1 ;  /* 0x00000001fff47424 */ /* 0x000fe200078e00ff */
[----:B--2---:R-:W-:Y:S04]  /*5b10*/  ISETP.NE.U32.AND P2, PT, R2, RZ, PT ;  /* 0x000000ff0200720c */ /* 0x004fe80003f45070 */
[----:B------:R-:W-:Y:S11]  /*5b20*/  ISETP.NE.AND.EX P2, PT, R3, RZ, PT, P2 ;  /* 0x000000ff0300720c */ /* 0x000ff60003f45320 */
[----:B------:R-:W-:Y:S02]  /*5b30*/  @!UPT UIADD3 URZ, UPT, UPT, URZ, URZ, URZ ;  /* 0x000000fffffff290 */ /* 0x000fe4000fffe0ff */
[----:B------:R-:W2:Y:S01]  /*5b40*/  @P2 LDC.64 R2, c[0x0][0x888] ;  /* 0x00022200ff022b82 */ /* 0x000ea20000000a00 */
[----:B-1----:R-:W-:Y:S04]  /*5b50*/  @P2 IMAD R0, R4, UR36, RZ ;  /* 0x0000002404002c24 */ /* 0x002fe8000f8e02ff */
[----:B--2---:R-:W-:Y:S04]  /*5b60*/  @P2 IMAD.WIDE R2, R0, 0x4, R2 ;  /* 0x0000000400022825 */ /* 0x004fe800078e0202 */
[----:B------:R-:W-:Y:S01]  /*5b70*/  HFMA2 R0, -RZ, RZ, 0, 5.9604644775390625e-08 ;  /* 0x00000001ff007431 */ /* 0x000fe200000001ff */
[----:B-----5:R2:W5:Y:S04]  /*5b80*/  @P2 LDG.E R137, desc[UR52][R2.64] ;  /* 0x0000003402892981 */ /* 0x020568000c1e1900 */
[----:B------:R-:W-:Y:S01]  /*5b90*/  @!P2 PRMT R244, R0, 0x7610, R244 ;  /* 0x0000761000f4a816 */ /* 0x000fe200000000f4 */
[----:B--2---:R-:W3:Y:S06]  /*5ba0*/  @!P2 LDC R137, c[0x0][0x880] ;  /* 0x00022000ff89ab82 */ /* 0x004eec0000000800 */
.L_x_80:
[----:B------:R-:W-:Y:S05]  /*5bb0*/  @!P4 BRA `(.L_x_81) ;  /* 0x000000000024c947 */ /* 0x000fea0003800000 */
[----:B------:R-:W2:Y:S02]  /*5bc0*/  LDC.64 R2, c[0x0][0x8a8] ;  /* 0x00022a00ff027b82 */ /* 0x000ea40000000a00 */
[----:B--2---:R-:W-:Y:S04]  /*5bd0*/  ISETP.NE.U32.AND P2, PT, R2, RZ, PT ;  /* 0x000000ff0200720c */ /* 0x004fe80003f45070 */
[----:B------:R-:W-:Y:S11]  /*5be0*/  ISETP.NE.AND.EX P2, PT, R3, RZ, PT, P2 ;  /* 0x000000ff0300720c */ /* 0x000ff60003f45320 */
[----:B------:R-:W-:Y:S02]  /*5bf0*/  @!UPT UIADD3 URZ, UPT, UPT, URZ, URZ, URZ ;  /* 0x000000fffffff290 */ /* 0x000fe4000fffe0ff */
[----:B------:R-:W2:Y:S01]  /*5c00*/  @P2 LDC.64 R2, c[0x0][0x8a8] ;  /* 0x00022a00ff022b82 */ /* 0x000ea20000000a00 */
[----:B-1----:R-:W-:Y:S04]  /*5c10*/  @P2 IMAD R0, R6, UR36, RZ ;  /* 0x0000002406002c24 */ /* 0x002fe8000f8e02ff */
[----:B--2---:R-:W-:Y:S05]  /*5c20*/  @P2 IMAD.WIDE R2, R0, 0x4, R2 ;  /* 0x0000000400022825 */ /* 0x004fea00078e0202 */
[----:B-----5:R2:W5:Y:S02]  /*5c30*/  @P2 LDG.E R136, desc[UR52][R2.64] ;  /* 0x0000003402882981 */ /* 0x020564000c1e1900 */
[----:B--2---:R-:W4:Y:S02]  /*5c40*/  @!P2 LDC R136, c[0x0][0x8a0] ;  /* 0x00022800ff88ab82 */ /* 0x004f240000000800 */
.L_x_81:
[----:B---3-5:R-:W-:Y:S01]  /*5c50*/  @P0 FSETP.NEU.AND P4, PT, R137, RZ, PT ;  /* 0x000000ff8900020b */ /* 0x028fe20003f8d000 */
[----:B------:R-:W-:Y:S01]  /*5c60*/  IMAD.U32 R2, RZ, RZ, UR4 ;  /* 0x00000004ff027e24 */ /* 0x000fe2000f8e00ff */
[----:B------:R-:W-:Y:S01]  /*5c70*/  @P0 LOP3.LUT P2, RZ, R244, 0xff, RZ, 0xc0, !PT ;  /* 0x000000fff4ff0812 */ /* 0x000fe2000784c0ff */
[----:B------:R-:W-:Y:S01]  /*5c80*/  BSSY B1, `(.L_x_82) ;  /* 0x0000085000017945 */ /* 0x000fe20003800000 */
[----:B-1----:R-:W-:Y:S02]  /*5c90*/  @P0 SEL R0, RZ, 0xffffffff, P4 ;  /* 0xffffffffff000807 */ /* 0x002fe40002000000 */
[----:B------:R-:W-:Y:S02]  /*5ca0*/  CS2R R242, SRZ ;  /* 0x0000000000f27805 */ /* 0x000fe4000001ff00 */
[----:B------:R-:W-:Y:S02]  /*5cb0*/  R2UR UR7, R250 ;  /* 0x00000000fa0772ca */ /* 0x000fe400000e0000 */
[----:B------:R-:W-:Y:S02]  /*5cc0*/  CS2R R240, SRZ ;  /* 0x0000000000f07805 */ /* 0x000fe4000001ff00 */
[----:B------:R-:W-:Y:S02]  /*5cd0*/  @P1 SEL R0, R2, R0, !P2 ;  /* 0x0000000002001207 */ /* 0x000fe40005000000 */
[----:B------:R-:W-:Y:S02]  /*5ce0*/  CS2R R234, SRZ ;  /* 0x0000000000ea7805 */ /* 0x000fe4000001ff00 */
[----:B------:R-:W-:Y:S02]  /*5cf0*/  R2UR UR6, R245 ;  /* 0x00000000f50672ca */ /* 0x000fe400000e0000 */
[----:B------:R-:W-:Y:S02]  /*5d00*/  CS2R R232, SRZ ;  /* 0x0000000000e87805 */ /* 0x000fe4000001ff00 */
[----:B------:R-:W-:Y:S02]  /*5d10*/  @P0 LOP3.LUT R0, R0, 0x1, RZ, 0xc0, !PT ;  /* 0x0000000100000812 */ /* 0x000fe400078ec0ff */
[----:B------:R-:W-:Y:S02]  /*5d20*/  CS2R R226, SRZ ;  /* 0x0000000000e27805 */ /* 0x000fe4000001ff00 */
[----:B------:R-:W-:Y:S02]  /*5d30*/  R2UR UR5, R249 ;  /* 0x00000000f90572ca */ /* 0x000fe400000e0000 */
[----:B------:R-:W-:Y:S02]  /*5d40*/  CS2R R224, SRZ ;  /* 0x0000000000e07805 */ /* 0x000fe4000001ff00 */
[----:B------:R-:W-:Y:S02]  /*5d50*/  ISETP.NE.U32.OR P6, PT, R0, 0x1, !P0 ;  /* 0x000000010000780c */ /* 0x000fe400047c5470 */
[----:B------:R-:W-:Y:S02]  /*5d60*/  CS2R R218, SRZ ;  /* 0x0000000000da7805 */ /* 0x000fe4000001ff00 */
[----:B------:R-:W-:Y:S01]  /*5d70*/  PLOP3.LUT P5, PT, PT, PT, PT, 0x8, 0x80 ;  /* 0x000000000080781c */ /* 0x000fe20003fae170 */
[----:B------:R-:W-:Y:S01]  /*5d80*/  IMAD.U32 R2, RZ, RZ, UR7 ;  /* 0x00000007ff027e24 */ /* 0x000fe2000f8e00ff */
[----:B------:R-:W-:Y:S02]  /*5d90*/  CS2R R216, SRZ ;  /* 0x0000000000d87805 */ /* 0x000fe4000001ff00 */
[----:B------:R-:W-:Y:S02]  /*5da0*/  CS2R R210, SRZ ;  /* 0x0000000000d27805 */ /* 0x000fe4000001ff00 */
[----:B------:R-:W-:Y:S01]  /*5db0*/  CS2R R208, SRZ ;  /* 0x0000000000d07805 */ /* 0x000fe2000001ff00 */
[----:B------:R-:W-:Y:S01]  /*5dc0*/  IMAD.U32 R0, RZ, RZ, UR6 ;  /* 0x00000006ff007e24 */ /* 0x000fe2000f8e00ff */
[----:B------:R-:W-:Y:S02]  /*5dd0*/  LOP3.LUT R8, R2, 0x1, RZ, 0x3c, !PT ;  /* 0x0000000102087812 */ /* 0x000fe400078e3cff */
[----:B------:R-:W-:Y:S02]  /*5de0*/  CS2R R202, SRZ ;  /* 0x0000000000ca7805 */ /* 0x000fe4000001ff00 */
[----:B------:R-:W-:Y:S02]  /*5df0*/  P2R R2, PR, RZ, 0x40 ;  /* 0x00000040ff027803 */ /* 0x000fe40000000000 */
[----:B------:R-:W-:Y:S02]  /*5e00*/  CS2R R200, SRZ ;  /* 0x0000000000c87805 */ /* 0x000fe4000001ff00 */
[----:B------:R-:W-:Y:S02]  /*5e10*/  LEA R7, R0, UR57, 0x3 ;  /* 0x0000003900077c11 */ /* 0x000fe4000f8e18ff */
[----:B------:R-:W-:Y:S02]  /*5e20*/  CS2R R194, SRZ ;  /* 0x0000000000c27805 */ /* 0x000fe4000001ff00 */
[----:B------:R-:W-:Y:S01]  /*5e30*/  @P6 SHF.L.U32 R0, R8, 0x1f, RZ ;  /* 0x0000001f08006819 */ /* 0x000fe200000006ff */
[----:B------:R1:W-:Y:S01]  /*5e40*/  STL [R1], R2 ;  /* 0x0000000201007387 */ /* 0x0003e20000100800 */
[----:B------:R-:W-:Y:S02]  /*5e50*/  CS2R R192, SRZ ;  /* 0x0000000000c07805 */ /* 0x000fe4000001ff00 */
[----:B------:R-:W-:Y:S01]  /*5e60*/  CS2R R186, SRZ ;  /* 0x0000000000ba7805 */ /* 0x000fe2000001ff00 */
[----:B------:R2:W3:Y:S01]  /*5e70*/  @P6 SYNCS.PHASECHK.TRANS64.TRYWAIT P0, [R7+URZ+0x20], R0 ;  /* 0x00002000070065a7 */ /* 0x0004e200080011ff */
[----:B------:R-:W-:Y:S02]  /*5e80*/  CS2R R184, SRZ ;  /* 0x0000000000b87805 */ /* 0x000fe4000001ff00 */
        /* <DEDUP_REMOVED lines=13> */
[----:B------:R-:W-:Y:S01]  /*5f60*/  CS2R R140, SRZ ;  /* 0x00000000008c7805 */ /* 0x000fe2000001ff00 */
[----:B-1----:R-:W-:Y:S02]  /*5f70*/  IMAD.U32 R2, RZ, RZ, UR43 ;  /* 0x0000002bff027e24 */ /* 0x002fe4000f8e00ff */
[----:B--2---:R-:W-:Y:S03]  /*5f80*/  IMAD.U32 R0, RZ, RZ, UR5 ;  /* 0x00000005ff007e24 */ /* 0x004fe6000f8e00ff */
[----:B------:R-:W-:Y:S02]  /*5f90*/  LEA R18, R2, UR57, 0x3 ;  /* 0x0000003902127c11 */ /* 0x000fe4000f8e18ff */
[----:B------:R-:W-:Y:S04]  /*5fa0*/  SHF.L.U32 R6, R0, 0x1f, RZ ;  /* 0x0000001f00067819 */ /* 0x000fe800000006ff */
[----:B------:R1:W2:Y:S01]  /*5fb0*/  SYNCS.PHASECHK.TRANS64.TRYWAIT P4, [R18+URZ+0x70], R6 ;  /* 0x00007006120075a7 */ /* 0x0002a200080811ff */
[----:B---3--:R-:W-:Y:S01]  /*5fc0*/  @P6 PLOP3.LUT P5, PT, P0, PT, PT, 0x8, 0x80 ;  /* 0x000000000080681c */ /* 0x008fe200007ae170 */
[----:B------:R-:W-:Y:S01]  /*5fd0*/  @!UPT UIADD3 URZ, UPT, UPT, URZ, URZ, URZ ;  /* 0x000000fffffff290 */ /* 0x000fe2000fffe0ff */
[----:B-1----:R-:W-:Y:S11]  /*5fe0*/  @!P6 BRA `(.L_x_83) ;  /* 0x000000040038e947 */ /* 0x002ff60003800000 */
[----:B------:R-:W-:Y:S01]  /*5ff0*/  ISETP.NE.U32.AND P0, PT, RZ, UR50, PT ;  /* 0x00000032ff007c0c */ /* 0x000fe2000bf05070 */
[----:B------:R-:W1:Y:S01]  /*6000*/  S2R R5, SR_TID.X ;  /* 0x0000000000057919 */ /* 0x000e620000002100 */
[----:B------:R-:W-:Y:S01]  /*6010*/  FSETP.NEU.AND P2, PT, R137, RZ, PT ;  /* 0x000000ff8900720b */ /* 0x000fe20003f4d000 */
[----:B------:R-:W-:Y:S01]  /*6020*/  BSSY B0, `(.L_x_84) ;  /* 0x000001a000007945 */ /* 0x000fe20003800000 */
[----:B------:R-:W-:Y:S02]  /*6030*/  ISETP.NE.AND.EX P0, PT, RZ, UR51, PT, P0 ;  /* 0x00000033ff007c0c */ /* 0x000fe4000bf05300 */
[----:B------:R-:W-:Y:S02]  /*6040*/  LOP3.LUT P1, RZ, R244, 0xff, RZ, 0xc0, !PT ;  /* 0x000000fff4ff7812 */ /* 0x000fe4000782c0ff */
[----:B------:R-:W-:Y:S02]  /*6050*/  SEL R0, RZ, 0xffffffff, P2 ;  /* 0xffffffffff007807 */ /* 0x000fe40001000000 */
[----:B------:R-:W-:Y:S02]  /*6060*/  SEL R2, RZ, 0xffffffff, P0 ;  /* 0xffffffffff027807 */ /* 0x000fe40000000000 */
[----:B------:R-:W-:Y:S02]  /*6070*/  R2UR UR4, R245 ;  /* 0x00000000f50472ca */ /* 0x000fe400000e0000 */
[----:B------:R-:W-:Y:S04]  /*6080*/  @P3 SEL R0, R2, R0, !P1 ;  /* 0x0000000002003207 */ /* 0x000fe80004800000 */
[----:B------:R-:W-:Y:S04]  /*6090*/  LOP3.LUT R0, R0, 0x1, RZ, 0xc0, !PT ;  /* 0x0000000100007812 */ /* 0x000fe800078ec0ff */
[----:B------:R-:W-:Y:S11]  /*60a0*/  ISETP.NE.U32.AND P0, PT, R0, 0x1, PT ;  /* 0x000000010000780c */ /* 0x000ff60003f05070 */
[----:B------:R-:W-:Y:S02]  /*60b0*/  @!UPT UIADD3 URZ, UPT, UPT, URZ, URZ, URZ ;  /* 0x000000fffffff290 */ /* 0x000fe4000fffe0ff */
[----:B-1----:R-:W-:Y:S01]  /*60c0*/  @P0 SHF.R.U32.HI R4, RZ, 0x1, R5 ;  /* 0x00000001ff040819 */ /* 0x002fe20000011605 */
[C---:B------:R-:W-:Y:S02]  /*60d0*/  @P0 IMAD.SHL.U32 R2, R5.reuse, 0x8, RZ ;  /* 0x0000000805020824 */ /* 0x040fe400078e00ff */
[C---:B------:R-:W-:Y:S02]  /*60e0*/  @P0 IMAD.SHL.U32 R0, R5.reuse, 0x10, RZ ;  /* 0x0000001005000824 */ /* 0x040fe400078e00ff */
[----:B------:R-:W-:Y:S01]  /*60f0*/  @P0 IMAD.SHL.U32 R5, R5, 0x2, RZ ;  /* 0x0000000205050824 */ /* 0x000fe200078e00ff */
[----:B------:R-:W-:Y:S02]  /*6100*/  @P0 LOP3.LUT R3, R2, 0x300, RZ, 0xc0, !PT ;  /* 0x0000030002030812 */ /* 0x000fe400078ec0ff */
[----:B------:R-:W-:Y:S02]  /*6110*/  @P0 LOP3.LUT R2, R0, 0x40, RZ, 0xc0, !PT ;  /* 0x0000004000020812 */ /* 0x000fe400078ec0ff */
[----:B------:R-:W-:Y:S02]  /*6120*/  @P0 LOP3.LUT R3, R3, 0x30, R0, 0xf8, !PT ;  /* 0x0000003003030812 */ /* 0x000fe400078ef800 */
[----:B------:R-:W-:Y:S01]  /*6130*/  @P0 LOP3.LUT R2, R2, 0x8, R4, 0xf8, !PT ;  /* 0x0000000802020812 */ /* 0x000fe200078ef804 */
[----:B------:R-:W-:Y:S01]  /*6140*/  IMAD.U32 R4, RZ, RZ, UR4 ;  /* 0x00000004ff047e24 */ /* 0x000fe2000f8e00ff */
[----:B------:R-:W-:Y:S02]  /*6150*/  @P0 LOP3.LUT R3, R3, 0x80, R0, 0xf8, !PT ;  /* 0x0000008003030812 */ /* 0x000fe400078ef800 */
[----:B------:R-:W-:Y:S04]  /*6160*/  @P0 LOP3.LUT R0, R2, 0x8, R5, 0x78, !PT ;  /* 0x0000000802000812 */ /* 0x000fe800078e7805 */
[----:B------:R-:W-:Y:S01]  /*6170*/  @P0 LOP3.LUT R2, R3, R0, RZ, 0xfc, !PT ;  /* 0x0000000003020212 */ /* 0x000fe200078efcff */
[----:B------:R-:W-:Y:S06]  /*6180*/  @!P5 BRA `(.L_x_85) ;  /* 0x00000000000cd947 */ /* 0x000fec0003800000 */
[----:B------:R-:W-:Y:S04]  /*6190*/  SHF.L.U32 R0, R8, 0x1f, RZ ;  /* 0x0000001f08007819 */ /* 0x000fe800000006ff */
[----:B------:R-:W1:Y:S02]  /*61a0*/  SYNCS.PHASECHK.TRANS64.TRYWAIT P1, [R7+URZ+0x20], R0 ;  /* 0x00002000070075a7 */ /* 0x000e6400080211ff */
[----:B-1----:R-:W-:Y:S05]  /*61b0*/  @!P1 BRA `(.L_x_86) ;  /* 0x0000004800309947 */ /* 0x002fea0003800000 */
.L_x_85:
[----:B------:R-:W-:Y:S05]  /*61c0*/  BSYNC B0 ;  /* 0x0000000000007941 */ /* 0x000fea0003800000 */
.L_x_84:
        /* <DEDUP_REMOVED lines=28> */
[----:B------:R-:W-:Y:S01]  /*6390*/  IMAD.MOV.U32 R242, RZ, RZ, RZ ;  /* 0x000000fffff27224 */ /* 0x000fe200078e00ff */
[----:B------:R-:W-:Y:S01]  /*63a0*/  CS2R R240, SRZ ;  /* 0x0000000000f07805 */ /* 0x000fe2000001ff00 */
[----:B------:R-:W-:Y:S05]  /*63b0*/  @P0 WARPSYNC.ALL ;  /* 0x0000000000000948 */ /* 0x000fea0003800000 */
[----:B------:R-:W-:Y:S05]  /*63c0*/  @P0 IMAD R2, R4, 0x3c00, R2 ;  /* 0x00003c0004020824 */ /* 0x000fea00078e0202 */
[----:B------:R-:W-:Y:S05]  /*63d0*/  @P0 LEA R2, R2, UR57, 0x1 ;  /* 0x0000003902020c11 */ /* 0x000fea000f8e08ff */
[----:B------:R3:W1:Y:S04]  /*63e0*/  @P0 LDSM.16.M88.4 R140, [R2+0x200] ;  /* 0x00020000028c083b */ /* 0x0006680000000200 */
        /* <DEDUP_REMOVED lines=13> */
[----:B------:R3:W1:Y:S02]  /*64c0*/  @P0 LDSM.16.M88.4 R240, [R2+0x7200] ;  /* 0x0072000002f0083b */ /* 0x0006640000000200 */
.L_x_83:
[----:B------:R-:W-:Y:S05]  /*64d0*/  BSYNC B1 ;  /* 0x0000000000017941 */ /* 0x000fea0003800000 */
.L_x_82:
[----:B--2---:R-:W-:Y:S05]  /*64e0*/  @P4 BRA `(.L_x_87) ;  /* 0x0000000000084947 */ /* 0x004fea0003800000 */
[----:B------:R-:W2:Y:S02]  /*64f0*/  SYNCS.PHASECHK.TRANS64.TRYWAIT P0, [R18+URZ+0x70], R6 ;  /* 0x00007006120075a7 */ /* 0x000ea400080011ff */
[----:B--2---:R-:W-:Y:S05]  /*6500*/  @!P0 BRA `(.L_x_88) ;  /* 0x0000004400708947 */ /* 0x004fea0003800000 */
.L_x_87:
[----:B------:R-:W5:Y:S01]  /*6510*/  S2R R246, SR_TID.X ;  /* 0x0000000000f67919 */ /* 0x000f620000002100 */
[----:B------:R-:W-:Y:S04]  /*6520*/  ULEA.HI UR4, UR43, UR43, URZ, 0x1 ;  /* 0x0000002b2b047291 */ /* 0x000fe8000f8f08ff */
[----:B------:R-:W-:Y:S02]  /*6530*/  USHF.R.U32.HI UR5, URZ, 0x1, UR4 ;  /* 0x00000001ff057899 */ /* 0x000fe40008011604 */
[----:B------:R-:W-:Y:S04]  /*6540*/  ULOP3.LUT UR4, UR4, 0xffe, URZ, 0xc0, !UPT ;  /* 0x00000ffe04047892 */ /* 0x000fe8000f8ec0ff */
[----:B------:R-:W-:Y:S01]  /*6550*/  UIADD3 UR4, UPT, UPT, -UR4, UR43, URZ ;  /* 0x0000002b04047290 */ /* 0x000fe2000fffe1ff */
[----:B---3--:R-:W-:Y:S04]  /*6560*/  IMAD.U32 R2, RZ, RZ, UR5 ;  /* 0x00000005ff027e24 */ /* 0x008fe8000f8e00ff */
[----:B------:R-:W-:Y:S01]  /*6570*/  IMAD R2, R2, 0xf0, R16 ;  /* 0x000000f002027824 */ /* 0x000fe200078e0210 */
[----:B-1----:R-:W-:Y:S05]  /*6580*/  MOV R0, UR4 ;  /* 0x0000000400007c02 */ /* 0x002fea0008000f00 */
[----:B------:R-:W-:Y:S05]  /*6590*/  IMAD R17, R0, 0x100000, R2 ;  /* 0x0010000000117824 */ /* 0x000fea00078e0202 */
[----:B------:R-:W-:Y:S02]  /*65a0*/  SHF.R.U32.HI R0, RZ, 0x15, R17 ;  /* 0x00000015ff007819 */ /* 0x000fe40000011611 */
[----:B-----5:R-:W-:Y:S04]  /*65b0*/  SHF.R.U32.HI R19, RZ, 0x5, R246 ;  /* 0x00000005ff137819 */ /* 0x020fe800000116f6 */
[----:B------:R-:W-:Y:S11]  /*65c0*/  LOP3.LUT P0, RZ, R0, 0x3, R19, 0x48, !PT ;  /* 0x0000000300ff7812 */ /* 0x000ff60007804813 */
[----:B------:R-:W-:Y:S02]  /*65d0*/  @!UPT UIADD3 URZ, UPT, UPT, URZ, URZ, URZ ;  /* 0x000000fffffff290 */ /* 0x000fe4000fffe0ff */
[----:B------:R-:W-:Y:S05]  /*65e0*/  @!P0 BRA `(.L_x_89) ;  /* 0x0000000000408947 */ /* 0x000fea0003800000 */
[----:B------:R-:W1:Y:S01]  /*65f0*/  LDCU.64 UR8, c[0x4][0x70] ;  /* 0x01000e00ff0877ac */ /* 0x000e620008000a00 */
[----:B------:R-:W-:Y:S01]  /*6600*/  MOV R3, 0x0 ;  /* 0x0000000000037802 */ /* 0x000fe20000000f00 */
[----:B------:R-:W-:Y:S02]  /*6610*/  HFMA2 R12, -RZ, RZ, 0, 5.9604644775390625e-08 ;  /* 0x00000001ff0c7431 */ /* 0x000fe400000001ff */
[----:B------:R-:W-:Y:S02]  /*6620*/  IMAD.MOV.U32 R8, RZ, RZ, 0x192 ;  /* 0x00000192ff087424 */ /* 0x000fe400078e00ff */
[----:B------:R-:W-:Y:S01]  /*6630*/  IMAD.MOV.U32 R13, RZ, RZ, RZ ;  /* 0x000000ffff0d7224 */ /* 0x000fe200078e00ff */
[----:B------:R-:W3:Y:S01]  /*6640*/  LDCU.64 UR6, c[0x4][0x78] ;  /* 0x01000f00ff0677ac */ /* 0x000ee20008000a00 */
[----:B------:R-:W4:Y:S01]  /*6650*/  LDC.64 R2, c[0x4][R3] ;  /* 0x0100000003027b82 */ /* 0x000f220000000a00 */
[----:B------:R-:W5:Y:S01]  /*6660*/  LDCU.64 UR4, c[0x4][0x10] ;  /* 0x01000200ff0477ac */ /* 0x000f620008000a00 */
[----:B-1----:R-:W-:Y:S01]  /*6670*/  MOV R5, UR9 ;  /* 0x0000000900057c02 */ /* 0x002fe20008000f00 */
[----:B------:R-:W-:Y:S01]  /*6680*/  IMAD.U32 R4, RZ, RZ, UR8 ;  /* 0x00000008ff047e24 */ /* 0x000fe2000f8e00ff */
[----:B---3--:R-:W-:Y:S01]  /*6690*/  MOV R7, UR7 ;  /* 0x0000000700077c02 */ /* 0x008fe20008000f00 */
[----:B--2---:R-:W-:Y:S01]  /*66a0*/  IMAD.U32 R6, RZ, RZ, UR6 ;  /* 0x00000006ff067e24 */ /* 0x004fe2000f8e00ff */
[----:B-----5:R-:W-:Y:S01]  /*66b0*/  MOV R11, UR5 ;  /* 0x00000005000b7c02 */ /* 0x020fe20008000f00 */
[----:B------:R-:W-:Y:S02]  /*66c0*/  IMAD.U32 R10, RZ, RZ, UR4 ;  /* 0x00000004ff0a7e24 */ /* 0x000fe4000f8e00ff */
[----:B------:R-:W-:Y:S07]  /*66d0*/  LEPC R20, `(.L_x_89) ;  /* 0x000000001014794e */ /* 0x000fee0000000000 */
[----:B----4-:R-:W-:Y:S05]  /*66e0*/  CALL.ABS.NOINC R2 ;  /* 0x0000000002007343 */ /* 0x010fea0003c00000 */
.L_x_89:
[----:B------:R-:W-:Y:S05]  /*66f0*/  WARPSYNC.ALL ;  /* 0x0000000000007948 */ /* 0x000fea0003800000 */
[C---:B------:R-:W-:Y:S01]  /*6700*/  R2UR UR4, R17.reuse ;  /* 0x00000000110472ca */ /* 0x040fe200000e0000 */
[----:B------:R-:W-:Y:S05]  /*6710*/  VIADD R0, R17, 0x10 ;  /* 0x0000001011007836 */ /* 0x000fea0000000000 */
[----:B------:R-:W-:Y:S04]  /*6720*/  SHF.R.U32.HI R0, RZ, 0x15, R0 ;  /* 0x00000015ff007819 */ /* 0x000fe80000011600 */
[----:B------:R-:W-:Y:S03]  /*6730*/  LOP3.LUT P0, RZ, R0, 0x3, R19, 0x48, !PT ;  /* 0x0000000300ff7812 */ /* 0x000fe60007804813 */
[----:B------:R-:W1:Y:S10]  /*6740*/  LDTM.16dp256bit.x2 R128, tmem[UR4] ;  /* 0x00000004008079ee */ /* 0x000e7400080a0000 */
[----:B-1----:R-:W-:Y:S05]  /*6750*/  @!P0 BRA `(.L_x_90) ;  /* 0x0000000000408947 */ /* 0x002fea0003800000 */
        /* <DEDUP_REMOVED lines=16> */
.L_x_90:
[----:B------:R-:W-:Y:S05]  /*6860*/  WARPSYNC.ALL ;  /* 0x0000000000007948 */ /* 0x000fea0003800000 */
[C---:B------:R-:W-:Y:S01]  /*6870*/  R2UR UR4, R17.reuse ;  /* 0x00000000110472ca */ /* 0x040fe200000e0000 */
[----:B------:R-:W-:Y:S05]  /*6880*/  VIADD R0, R17, 0x20 ;  /* 0x0000002011007836 */ /* 0x000fea0000000000 */
[----:B------:R-:W-:Y:S04]  /*6890*/  SHF.R.U32.HI R0, RZ, 0x15, R0 ;  /* 0x00000015ff007819 */ /* 0x000fe80000011600 */
[----:B------:R-:W-:Y:S03]  /*68a0*/  LOP3.LUT P0, RZ, R0, 0x3, R19, 0x48, !PT ;  /* 0x0000000300ff7812 */ /* 0x000fe60007804813 */
[----:B------:R-:W1:Y:S10]  /*68b0*/  LDTM.16dp256bit.x2 R120, tmem[UR4+0x10] ;  /* 0x00001004007879ee */ /* 0x000e7400080a0000 */
        /* <DEDUP_REMOVED lines=17> */
.L_x_91:
        /* <DEDUP_REMOVED lines=23> */
.L_x_92:
        /* <DEDUP_REMOVED lines=23> */
.L_x_93:
        /* <DEDUP_REMOVED lines=23> */
.L_x_94:
        /* <DEDUP_REMOVED lines=23> */
.L_x_95:
        /* <DEDUP_REMOVED lines=23> */
.L_x_96:
        /* <DEDUP_REMOVED lines=23> */
.L_x_97:
        /* <DEDUP_REMOVED lines=23> */
.L_x_98:
        /* <DEDUP_REMOVED lines=23> */
.L_x_99:
        /* <DEDUP_REMOVED lines=23> */
.L_x_100:
        /* <DEDUP_REMOVED lines=23> */
.L_x_101:
        /* <DEDUP_REMOVED lines=23> */
.L_x_102:
        /* <DEDUP_REMOVED lines=23> */
.L_x_103:
[----:B------:R-:W-:Y:S01]  /*7b10*/  LOP3.LUT P1, R0, R246, 0x60, RZ, 0xc0, !PT ;  /* 0x00000060f6007812 */ /* 0x000fe2000782c0ff */
[----:B------:R-:W-:Y:S05]  /*7b20*/  WARPSYNC.ALL ;  /* 0x0000000000007948 */ /* 0x000fea0003800000 */
[----:B------:R-:W-:Y:S01]  /*7b30*/  HADD2.F32 R138, -RZ, R147.H0_H0 ;  /* 0x20000093ff8a7230 */ /* 0x000fe20000004100 */
[----:B------:R1:W-:Y:S01]  /*7b40*/  STL [R1+0x14], R16 ;  /* 0x0000141001007387 */ /* 0x0003e20000100800 */
[----:B------:R-:W-:Y:S01]  /*7b50*/  SHF.R.U32.HI R247, RZ, 0x1, R246 ;  /* 0x00000001fff77819 */ /* 0x000fe200000116f6 */
[C---:B----4-:R-:W-:Y:S01]  /*7b60*/  FMUL R2, R136.reuse, R129 ;  /* 0x0000008188027220 */ /* 0x050fe20000400000 */
[----:B------:R-:W-:Y:S01]  /*7b70*/  HADD2.F32 R129, -RZ, R140.H1_H1 ;  /* 0x3000008cff817230 */ /* 0x000fe20000004100 */
[----:B------:R-:W-:Y:S01]  /*7b80*/  R2UR UR4, R17 ;  /* 0x00000000110472ca */ /* 0x000fe200000e0000 */
[C---:B------:R-:W-:Y:S01]  /*7b90*/  FMUL R3, R136.reuse, R130 ;  /* 0x0000008288037220 */ /* 0x040fe20000400000 */
[--C-:B------:R-:W-:Y:S02]  /*7ba0*/  HADD2.F32 R130, -RZ, R141.reuse.H0_H0 ;  /* 0x2000008dff827230 */ /* 0x100fe40000004100 */
[C---:B------:R-:W-:Y:S01]  /*7bb0*/  FMUL R12, R136.reuse, R131 ;  /* 0x00000083880c7220 */ /* 0x040fe20000400000 */
[----:B------:R-:W-:Y:S02]  /*7bc0*/  HADD2.F32 R131, -RZ, R141.H1_H1 ;  /* 0x3000008dff837230 */ /* 0x000fe40000004100 */
[C---:B------:R-:W-:Y:S01]  /*7bd0*/  FMUL R13, R136.reuse, R132 ;  /* 0x00000084880d7220 */ /* 0x040fe20000400000 */
[C---:B------:R-:W-:Y:S01]  /*7be0*/  FMUL R14, R136.reuse, R133 ;  /* 0x00000085880e7220 */ /* 0x040fe20000400000 */
[--C-:B------:R-:W-:Y:S02]  /*7bf0*/  HADD2.F32 R132, -RZ, R142.reuse.H0_H0 ;  /* 0x2000008eff847230 */ /* 0x100fe40000004100 */
[C---:B------:R-:W-:Y:S01]  /*7c00*/  FMUL R15, R136.reuse, R134 ;  /* 0x00000086880f7220 */ /* 0x040fe20000400000 */
[----:B------:R-:W-:Y:S02]  /*7c10*/  HADD2.F32 R133, -RZ, R142.H1_H1 ;  /* 0x3000008eff857230 */ /* 0x000fe40000004100 */
[C---:B------:R-:W-:Y:S01]  /*7c20*/  FMUL R17, R136.reuse, R135 ;  /* 0x0000008788117220 */ /* 0x040fe20000400000 */
[--C-:B------:R-:W-:Y:S02]  /*7c30*/  HADD2.F32 R134, -RZ, R143.reuse.H0_H0 ;  /* 0x2000008fff867230 */ /* 0x100fe40000004100 */
[----:B------:R-:W-:Y:S01]  /*7c40*/  FMUL R20, R136, R122 ;  /* 0x0000007a88147220 */ /* 0x000fe20000400000 */
[----:B--2---:R-:W2:Y:S01]  /*7c50*/  LDTM.16dp256bit.x2 R4, tmem[UR4+0xe0] ;  /* 0x0000e004000479ee */ /* 0x004ea200080a0000 */
[----:B------:R-:W-:Y:S01]  /*7c60*/  NOP ;  /* 0x0000000000007918 */ /* 0x000fe20000000000 */
[----:B------:R-:W-:Y:S01]  /*7c70*/  HADD2.F32 R135, -RZ, R143.H1_H1 ;  /* 0x3000008fff877230 */ /* 0x000fe20000004100 */
[----:B------:R-:W-:Y:S01]  /*7c80*/  R2UR UR5, R18 ;  /* 0x00000000120572ca */ /* 0x000fe200000e0000 */
[C---:B------:R-:W-:Y:S01]  /*7c90*/  FMUL R21, R136.reuse, R123 ;  /* 0x0000007b88157220 */ /* 0x040fe20000400000 */
[--C-:B------:R-:W-:Y:S02]  /*7ca0*/  HADD2.F32 R122, -RZ, R144.reuse.H0_H0 ;  /* 0x20000090ff7a7230 */ /* 0x100fe40000004100 */
[C---:B------:R-:W-:Y:S01]  /*7cb0*/  FMUL R18, R136.reuse, R120 ;  /* 0x0000007888127220 */ /* 0x040fe20000400000 */
[----:B------:R-:W-:Y:S01]  /*7cc0*/  FMUL R22, R136, R124 ;  /* 0x0000007c88167220 */ /* 0x000fe20000400000 */
[----:B-1----:R-:W-:Y:S01]  /*7cd0*/  SHF.L.U32 R16, R246, 0x4, RZ ;  /* 0x00000004f6107819 */ /* 0x002fe200000006ff */
[----:B------:R-:W-:Y:S02]  /*7ce0*/  HADD2.F32 R123, -RZ, R144.H1_H1 ;  /* 0x30000090ff7b7230 */ /* 0x000fe40000004100 */
[C---:B------:R-:W-:Y:S01]  /*7cf0*/  FMUL R19, R136.reuse, R121 ;  /* 0x0000007988137220 */ /* 0x040fe20000400000 */
[----:B------:R-:W-:Y:S01]  /*7d00*/  FMUL R23, R136, R125 ;  /* 0x0000007d88177220 */ /* 0x000fe20000400000 */
[----:B------:R-:W-:Y:S01]  /*7d10*/  LOP3.LUT R246, R16, 0x40, RZ, 0xc0, !PT ;  /* 0x0000004010f67812 */ /* 0x000fe200078ec0ff */
[--C-:B------:R-:W-:Y:S02]  /*7d20*/  HADD2.F32 R124, -RZ, R145.reuse.H0_H0 ;  /* 0x20000091ff7c7230 */ /* 0x100fe40000004100 */
[----:B------:R-:W-:Y:S01]  /*7d30*/  FMUL R120, R136, R126 ;  /* 0x0000007e88787220 */ /* 0x000fe20000400000 */
[----:B------:R-:W-:Y:S01]  /*7d40*/  HADD2.F32 R125, -RZ, R145.H1_H1 ;  /* 0x30000091ff7d7230 */ /* 0x000fe20000004100 */
[----:B------:R-:W-:Y:S01]  /*7d50*/  LOP3.LUT R246, R246, 0x8, R247, 0xf8, !PT ;  /* 0x00000008f6f67812 */ /* 0x000fe200078ef8f7 */
[----:B------:R-:W-:Y:S01]  /*7d60*/  UIADD3 UR5, UPT, UPT, UR5, 0x90, URZ ;  /* 0x0000009005057890 */ /* 0x000fe2000fffe0ff */
[----:B------:R-:W1:Y:S01]  /*7d70*/  S2R R247, SR_TID.X ;  /* 0x0000000000f77919 */ /* 0x000e620000002100 */
[C---:B------:R-:W-:Y:S01]  /*7d80*/  FMUL R121, R136.reuse, R127 ;  /* 0x0000007f88797220 */ /* 0x040fe20000400000 */
[--C-:B------:R-:W-:Y:S01]  /*7d90*/  HADD2.F32 R126, -RZ, R146.reuse.H0_H0 ;  /* 0x20000092ff7e7230 */ /* 0x100fe20000004100 */
[----:B------:R-:W-:Y:S01]  /*7da0*/  UPRMT UR5, UR56, 0x654, UR5 ;  /* 0x0000065438057896 */ /* 0x000fe20008000005 */
[----:B------:R-:W-:Y:S02]  /*7db0*/  HADD2.F32 R127, -RZ, R146.H1_H1 ;  /* 0x30000092ff7f7230 */ /* 0x000fe40000004100 */
[C---:B------:R-:W-:Y:S01]  /*7dc0*/  FMUL R112, R136.reuse, R112 ;  /* 0x0000007088707220 */ /* 0x040fe20000400000 */
[----:B------:R-:W-:Y:S02]  /*7dd0*/  HADD2.F32 R139, -RZ, R147.H1_H1 ;  /* 0x30000093ff8b7230 */ /* 0x000fe40000004100 */
[C---:B------:R-:W-:Y:S01]  /*7de0*/  FMUL R113, R136.reuse, R113 ;  /* 0x0000007188717220 */ /* 0x040fe20000400000 */
[----:B------:R-:W-:Y:S02]  /*7df0*/  HADD2.F32 R141, -RZ, R148.H1_H1 ;  /* 0x30000094ff8d7230 */ /* 0x000fe40000004100 */
[C---:B------:R-:W-:Y:S01]  /*7e00*/  FMUL R114, R136.reuse, R114 ;  /* 0x0000007288727220 */ /* 0x040fe20000400000 */
[--C-:B------:R-:W-:Y:S02]  /*7e10*/  HADD2.F32 R142, -RZ, R149.reuse.H0_H0 ;  /* 0x20000095ff8e7230 */ /* 0x100fe40000004100 */
[C---:B------:R-:W-:Y:S01]  /*7e20*/  FMUL R115, R136.reuse, R115 ;  /* 0x0000007388737220 */ /* 0x040fe20000400000 */
[----:B--2---:R-:W-:Y:S01]  /*7e30*/  SYNCS.ARRIVE.TRANS64.RED.A1T0 RZ, [UR5], RZ ;  /* 0x000000ffffff79a7 */ /* 0x004fe20008100405 */
[----:B------:R-:W-:Y:S02]  /*7e40*/  HADD2.F32 R143, -RZ, R149.H1_H1 ;  /* 0x30000095ff8f7230 */ /* 0x000fe40000004100 */
[C---:B------:R-:W-:Y:S01]  /*7e50*/  FMUL R116, R136.reuse, R116 ;  /* 0x0000007488747220 */ /* 0x040fe20000400000 */
[--C-:B------:R-:W-:Y:S02]  /*7e60*/  HADD2.F32 R144, -RZ, R150.reuse.H0_H0 ;  /* 0x20000096ff907230 */ /* 0x100fe40000004100 */
[C---:B------:R-:W-:Y:S01]  /*7e70*/  FMUL R117, R136.reuse, R117 ;  /* 0x0000007588757220 */ /* 0x040fe20000400000 */
[----:B------:R-:W-:Y:S02]  /*7e80*/  HADD2.F32 R145, -RZ, R150.H1_H1 ;  /* 0x30000096ff917230 */ /* 0x000fe40000004100 */
[C---:B------:R-:W-:Y:S01]  /*7e90*/  FMUL R118, R136.reuse, R118 ;  /* 0x0000007688767220 */ /* 0x040fe20000400000 */
[--C-:B------:R-:W-:Y:S02]  /*7ea0*/  HADD2.F32 R146, -RZ, R151.reuse.H0_H0 ;  /* 0x20000097ff927230 */ /* 0x100fe40000004100 */
[C---:B------:R-:W-:Y:S01]  /*7eb0*/  FMUL R119, R136.reuse, R119 ;  /* 0x0000007788777220 */ /* 0x040fe20000400000 */
[----:B------:R-:W-:Y:S02]  /*7ec0*/  HADD2.F32 R147, -RZ, R151.H1_H1 ;  /* 0x30000097ff937230 */ /* 0x000fe40000004100 */
[C---:B------:R-:W-:Y:S01]  /*7ed0*/  FMUL R104, R136.reuse, R104 ;  /* 0x0000006888687220 */ /* 0x040fe20000400000 */
[----:B------:R-:W-:Y:S02]  /*7ee0*/  HADD2.F32 R149, -RZ, R152.H1_H1 ;  /* 0x30000098ff957230 */ /* 0x000fe40000004100 */
[C---:B------:R-:W-:Y:S01]  /*7ef0*/  FMUL R105, R136.reuse, R105 ;  /* 0x0000006988697220 */ /* 0x040fe20000400000 */
[--C-:B------:R-:W-:Y:S02]  /*7f00*/  HADD2.F32 R150, -RZ, R153.reuse.H0_H0 ;  /* 0x20000099ff967230 */ /* 0x100fe40000004100 */
[C---:B------:R-:W-:Y:S01]  /*7f10*/  FMUL R106, R136.reuse, R106 ;  /* 0x0000006a886a7220 */ /* 0x040fe20000400000 */
[----:B------:R-:W-:Y:S02]  /*7f20*/  HADD2.F32 R151, -RZ, R153.H1_H1 ;  /* 0x30000099ff977230 */ /* 0x000fe40000004100 */
[C---:B------:R-:W-:Y:S01]  /*7f30*/  FMUL R107, R136.reuse, R107 ;  /* 0x0000006b886b7220 */ /* 0x040fe20000400000 */
[C---:B------:R-:W-:Y:S01]  /*7f40*/  FMUL R108, R136.reuse, R108 ;  /* 0x0000006c886c7220 */ /* 0x040fe20000400000 */
[----:B------:R-:W-:Y:S02]  /*7f50*/  HADD2.F32 R153, -RZ, R154.H1_H1 ;  /* 0x3000009aff997230 */ /* 0x000fe40000004100 */
[C---:B------:R-:W-:Y:S01]  /*7f60*/  FMUL R109, R136.reuse, R109 ;  /* 0x0000006d886d7220 */ /* 0x040fe20000400000 */
[----:B-1----:R-:W-:Y:S01]  /*7f70*/  SHF.L.U32 R247, R247, 0x3, RZ ;  /* 0x00000003f7f77819 */ /* 0x002fe200000006ff */
[C---:B------:R-:W-:Y:S01]  /*7f80*/  FMUL R110, R136.reuse, R110 ;  /* 0x0000006e886e7220 */ /* 0x040fe20000400000 */
[C---:B------:R-:W-:Y:S01]  /*7f90*/  FMUL R111, R136.reuse, R111 ;  /* 0x0000006f886f7220 */ /* 0x040fe20000400000 */
[--C-:B------:R-:W-:Y:S01]  /*7fa0*/  HADD2.F32 R156, -RZ, R160.reuse.H0_H0 ;  /* 0x200000a0ff9c7230 */ /* 0x100fe20000004100 */
[----:B------:R-:W-:Y:S01]  /*7fb0*/  LOP3.LUT R247, R247, 0x300, RZ, 0xc0, !PT ;  /* 0x00000300f7f77812 */ /* 0x000fe200078ec0ff */
[C---:B------:R-:W-:Y:S01]  /*7fc0*/  FMUL R96, R136.reuse, R96 ;  /* 0x0000006088607220 */ /* 0x040fe20000400000 */
[----:B------:R-:W-:Y:S02]  /*7fd0*/  HADD2.F32 R157, -RZ, R160.H1_H1 ;  /* 0x300000a0ff9d7230 */ /* 0x000fe40000004100 */
[C---:B------:R-:W-:Y:S01]  /*7fe0*/  FMUL R97, R136.reuse, R97 ;  /* 0x0000006188617220 */ /* 0x040fe20000400000 */
[----:B------:R-:W-:Y:S01]  /*7ff0*/  LOP3.LUT R247, R247, 0x30, R16, 0xf8, !PT ;  /* 0x00000030f7f77812 */ /* 0x000fe200078ef810 */
[--C-:B------:R-:W-:Y:S01]  /*8000*/  HADD2.F32 R158, -RZ, R161.reuse.H0_H0 ;  /* 0x200000a1ff9e7230 */ /* 0x100fe20000004100 */
[----:B------:R1:W5:Y:S01]  /*8010*/  LDL.LU R16, [R1+0x14] ;  /* 0x0000140001107983 */ /* 0x0003620000300800 */
[C---:B------:R-:W-:Y:S01]  /*8020*/  FMUL R98, R136.reuse, R98 ;  /* 0x0000006288627220 */ /* 0x040fe20000400000 */
        /* <DEDUP_REMOVED lines=37> */
[----:B------:R-:W-:Y:S01]  /*8280*/  FMUL R85, R136, R85 ;  /* 0x0000005588557220 */ /* 0x000fe20000400000 */
[----:B------:R-:W-:Y:S01]  /*8290*/  ISETP.NE.AND P0, PT, R0, RZ, PT ;  /* 0x000000ff0000720c */ /* 0x000fe20003f05270 */
[C---:B------:R-:W-:Y:S01]  /*82a0*/  FMUL R0, R136.reuse, R128 ;  /* 0x0000008088007220 */ /* 0x040fe20000400000 */
[----:B------:R-:W-:Y:S02]  /*82b0*/  HADD2.F32 R128, -RZ, R140.H0_H0 ;  /* 0x2000008cff807230 */ /* 0x000fe40000004100 */
[C---:B------:R-:W-:Y:S01]  /*82c0*/  FMUL R86, R136.reuse, R86 ;  /* 0x0000005688567220 */ /* 0x040fe20000400000 */
[----:B------:R-:W-:Y:S02]  /*82d0*/  HADD2.F32 R140, -RZ, R148.H0_H0 ;  /* 0x20000094ff8c7230 */ /* 0x000fe40000004100 */
[----:B------:R-:W-:Y:S01]  /*82e0*/  FMUL R87, R136, R87 ;  /* 0x0000005788577220 */ /* 0x000fe20000400000 */
[----:B------:R-:W-:Y:S02]  /*82f0*/  HADD2.F32 R148, -RZ, R152.H0_H0 ;  /* 0x20000098ff947230 */ /* 0x000fe40000004100 */
[C---:B------:R-:W-:Y:S01]  /*8300*/  FFMA R0, R137.reuse, R128, R0 ;  /* 0x0000008089007223 */ /* 0x040fe20000000000 */
        /* <DEDUP_REMOVED lines=9> */
[----:B------:R-:W-:Y:S01]  /*83a0*/  F2FP.F16.F32.PACK_AB R130, R14, R13 ;  /* 0x0000000d0e82723e */ /* 0x000fe200000000ff */
[----:B------:R-:W-:Y:S01]  /*83b0*/  FFMA R20, R137, R124, R20 ;  /* 0x0000007c89147223 */ /* 0x000fe20000000014 */
[----:B------:R-:W-:Y:S01]  /*83c0*/  F2FP.F16.F32.PACK_AB R131, R17, R15 ;  /* 0x0000000f1183723e */ /* 0x000fe200000000ff */
[C---:B------:R-:W-:Y:S01]  /*83d0*/  FFMA R21, R137.reuse, R125, R21 ;  /* 0x0000007d89157223 */ /* 0x040fe20000000015 */
[C---:B------:R-:W-:Y:S01]  /*83e0*/  FFMA R22, R137.reuse, R126, R22 ;  /* 0x0000007e89167223 */ /* 0x040fe20000000016 */
[C---:B------:R-:W-:Y:S01]  /*83f0*/  FFMA R23, R137.reuse, R127, R23 ;  /* 0x0000007f89177223 */ /* 0x040fe20000000017 */
[C---:B------:R-:W-:Y:S01]  /*8400*/  FFMA R120, R137.reuse, R138, R120 ;  /* 0x0000008a89787223 */ /* 0x040fe20000000078 */
[----:B------:R-:W-:Y:S01]  /*8410*/  FFMA R121, R137, R139, R121 ;  /* 0x0000008b89797223 */ /* 0x000fe20000000079 */
[----:B------:R-:W-:Y:S01]  /*8420*/  F2FP.F16.F32.PACK_AB R13, R21, R20 ;  /* 0x00000014150d723e */ /* 0x000fe200000000ff */
[----:B------:R-:W-:Y:S01]  /*8430*/  FFMA R112, R137, R140, R112 ;  /* 0x0000008c89707223 */ /* 0x000fe20000000070 */
[----:B------:R-:W-:Y:S01]  /*8440*/  F2FP.F16.F32.PACK_AB R14, R23, R22 ;  /* 0x00000016170e723e */ /* 0x000fe200000000ff */
[----:B------:R-:W-:Y:S01]  /*8450*/  FFMA R113, R137, R141, R113 ;  /* 0x0000008d89717223 */ /* 0x000fe20000000071 */
[----:B------:R-:W-:Y:S01]  /*8460*/  F2FP.F16.F32.PACK_AB R15, R121, R120 ;  /* 0x00000078790f723e */ /* 0x000fe200000000ff */
[C---:B------:R-:W-:Y:S01]  /*8470*/  FFMA R114, R137.reuse, R142, R114 ;  /* 0x0000008e89727223 */ /* 0x040fe20000000072 */
[C---:B------:R-:W-:Y:S01]  /*8480*/  FFMA R115, R137.reuse, R143, R115 ;  /* 0x0000008f89737223 */ /* 0x040fe20000000073 */
[----:B------:R-:W-:Y:S01]  /*8490*/  FFMA R116, R137, R144, R116 ;  /* 0x0000009089747223 */ /* 0x000fe20000000074 */
[----:B------:R-:W-:Y:S01]  /*84a0*/  F2FP.F16.F32.PACK_AB R112, R113, R112 ;  /* 0x000000707170723e */ /* 0x000fe200000000ff */
[----:B------:R-:W-:Y:S01]  /*84b0*/  FFMA R117, R137, R145, R117 ;  /* 0x0000009189757223 */ /* 0x000fe20000000075 */
[----:B------:R-:W2:Y:S01]  /*84c0*/  S2R R128, SR_TID.X ;  /* 0x0000000000807919 */ /* 0x000ea20000002100 */
[----:B------:R-:W-:Y:S01]  /*84d0*/  F2FP.F16.F32.PACK_AB R113, R115, R114 ;  /* 0x000000727371723e */ /* 0x000fe200000000ff */
[C---:B------:R-:W-:Y:S01]  /*84e0*/  FFMA R118, R137.reuse, R146, R118 ;  /* 0x0000009289767223 */ /* 0x040fe20000000076 */
[----:B------:R-:W-:Y:S01]  /*84f0*/  FFMA R119, R137, R147, R119 ;  /* 0x0000009389777223 */ /* 0x000fe20000000077 */
[----:B------:R-:W3:Y:S01]  /*8500*/  S2R R129, SR_TID.X ;  /* 0x0000000000817919 */ /* 0x000ee20000002100 */
[----:B------:R-:W-:Y:S01]  /*8510*/  F2FP.F16.F32.PACK_AB R114, R117, R116 ;  /* 0x000000747572723e */ /* 0x000fe200000000ff */
[C---:B------:R-:W-:Y:S01]  /*8520*/  FFMA R104, R137.reuse, R148, R104 ;  /* 0x0000009489687223 */ /* 0x040fe20000000068 */
[----:B------:R-:W-:Y:S01]  /*8530*/  FFMA R105, R137, R149, R105 ;  /* 0x0000009589697223 */ /* 0x000fe20000000069 */
[----:B------:R-:W-:Y:S01]  /*8540*/  F2FP.F16.F32.PACK_AB R115, R119, R118 ;  /* 0x000000767773723e */ /* 0x000fe200000000ff */
[C---:B------:R-:W-:Y:S01]  /*8550*/  FFMA R106, R137.reuse, R150, R106 ;  /* 0x00000096896a7223 */ /* 0x040fe2000000006a */
[----:B------:R-:W-:Y:S02]  /*8560*/  HADD2.F32 R152, -RZ, R154.H0_H0 ;  /* 0x2000009aff987230 */ /* 0x000fe40000004100 */
[----:B------:R-:W-:Y:S01]  /*8570*/  FFMA R107, R137, R151, R107 ;  /* 0x00000097896b7223 */ /* 0x000fe2000000006b */
[----:B------:R-:W-:Y:S01]  /*8580*/  F2FP.F16.F32.PACK_AB R104, R105, R104 ;  /* 0x000000686968723e */ /* 0x000fe200000000ff */
[--C-:B------:R-:W-:Y:S02]  /*8590*/  HADD2.F32 R154, -RZ, R155.reuse.H0_H0 ;  /* 0x2000009bff9a7230 */ /* 0x100fe40000004100 */
[----:B------:R-:W-:Y:S01]  /*85a0*/  FMUL R72, R136, R72 ;  /* 0x0000004888487220 */ /* 0x000fe20000400000 */
[----:B------:R-:W-:Y:S01]  /*85b0*/  FFMA R108, R137, R152, R108 ;  /* 0x00000098896c7223 */ /* 0x000fe2000000006c */
[----:B------:R-:W-:Y:S01]  /*85c0*/  HADD2.F32 R155, -RZ, R155.H1_H1 ;  /* 0x3000009bff9b7230 */ /* 0x000fe20000004100 */
[----:B------:R-:W-:Y:S01]  /*85d0*/  F2FP.F16.F32.PACK_AB R105, R107, R106 ;  /* 0x0000006a6b69723e */ /* 0x000fe200000000ff */
[C---:B------:R-:W-:Y:S01]  /*85e0*/  FFMA R109, R137.reuse, R153, R109 ;  /* 0x00000099896d7223 */ /* 0x040fe2000000006d */
[C---:B------:R-:W-:Y:S01]  /*85f0*/  FFMA R110, R137.reuse, R154, R110 ;  /* 0x0000009a896e7223 */ /* 0x040fe2000000006e */
[--C-:B------:R-:W-:Y:S02]  /*8600*/  HADD2.F32 R178, -RZ, R179.reuse.H0_H0 ;  /* 0x200000b3ffb27230 */ /* 0x100fe40000004100 */
[C---:B------:R-:W-:Y:S01]  /*8610*/  FFMA R111, R137.reuse, R155, R111 ;  /* 0x0000009b896f7223 */ /* 0x040fe2000000006f */
[----:B------:R-:W-:Y:S01]  /*8620*/  FFMA R96, R137, R156, R96 ;  /* 0x0000009c89607223 */ /* 0x000fe20000000060 */
[----:B------:R-:W-:Y:S01]  /*8630*/  F2FP.F16.F32.PACK_AB R106, R109, R108 ;  /* 0x0000006c6d6a723e */ /* 0x000fe200000000ff */
        /* <DEDUP_REMOVED lines=21> */
[----:B------:R-:W-:Y:S01]  /*8790*/  FFMA R95, R137, R171, R95 ;  /* 0x000000ab895f7223 */ /* 0x000fe2000000005f */
[----:B------:R-:W-:Y:S01]  /*87a0*/  R2UR UR6, R245 ;  /* 0x00000000f50672ca */ /* 0x000fe200000e0000 */
[----:B------:R-:W-:Y:S01]  /*87b0*/  FFMA R80, R137, R172, R80 ;  /* 0x000000ac89507223 */ /* 0x000fe20000000050 */
[----:B------:R-:W-:Y:S01]  /*87c0*/  F2FP.F16.F32.PACK_AB R90, R93, R92 ;  /* 0x0000005c5d5a723e */ /* 0x000fe200000000ff */
[----:B------:R-:W-:Y:S01]  /*87d0*/  FFMA R81, R137, R173, R81 ;  /* 0x000000ad89517223 */ /* 0x000fe20000000051 */
[----:B------:R-:W-:Y:S01]  /*87e0*/  F2FP.F16.F32.PACK_AB R91, R95, R94 ;  /* 0x0000005e5f5b723e */ /* 0x000fe200000000ff */
[C---:B------:R-:W-:Y:S01]  /*87f0*/  FFMA R82, R137.reuse, R174, R82 ;  /* 0x000000ae89527223 */ /* 0x040fe20000000052 */
[----:B--2---:R-:W-:Y:S01]  /*8800*/  SHF.L.U32 R128, R128, 0x1, RZ ;  /* 0x0000000180807819 */ /* 0x004fe200000006ff */
[----:B------:R-:W-:Y:S01]  /*8810*/  FFMA R83, R137, R175, R83 ;  /* 0x000000af89537223 */ /* 0x000fe20000000053 */
[----:B------:R-:W-:Y:S01]  /*8820*/  HADD2.F32 R179, -RZ, R179.H1_H1 ;  /* 0x300000b3ffb37230 */ /* 0x000fe20000004100 */
[----:B------:R-:W-:Y:S01]  /*8830*/  F2FP.F16.F32.PACK_AB R80, R81, R80 ;  /* 0x000000505150723e */ /* 0x000fe200000000ff */
[----:B------:R-:W-:Y:S01]  /*8840*/  FFMA R84, R137, R176, R84 ;  /* 0x000000b089547223 */ /* 0x000fe20000000054 */
[----:B---3--:R-:W-:Y:S01]  /*8850*/  SHF.L.U32 R129, R129, 0x4, RZ ;  /* 0x0000000481817819 */ /* 0x008fe200000006ff */
[----:B------:R-:W-:Y:S01]  /*8860*/  FFMA R85, R137, R177, R85 ;  /* 0x000000b189557223 */ /* 0x000fe20000000055 */
[--C-:B------:R-:W-:Y:S01]  /*8870*/  HADD2.F32 R180, -RZ, R184.reuse.H0_H0 ;  /* 0x200000b8ffb47230 */ /* 0x100fe20000004100 */
[----:B------:R-:W-:Y:S01]  /*8880*/  F2FP.F16.F32.PACK_AB R81, R83, R82 ;  /* 0x000000525351723e */ /* 0x000fe200000000ff */
[----:B------:R-:W-:Y:S01]  /*8890*/  FFMA R86, R137, R178, R86 ;  /* 0x000000b289567223 */ /* 0x000fe20000000056 */
[----:B------:R-:W-:Y:S01]  /*88a0*/  HADD2.F32 R181, -RZ, R184.H1_H1 ;  /* 0x300000b8ffb57230 */ /* 0x000fe20000004100 */
[----:B------:R-:W-:Y:S01]  /*88b0*/  F2FP.F16.F32.PACK_AB R82, R85, R84 ;  /* 0x000000545552723e */ /* 0x000fe200000000ff */
[----:B------:R-:W-:Y:S01]  /*88c0*/  FFMA R87, R137, R179, R87 ;  /* 0x000000b389577223 */ /* 0x000fe20000000057 */
[----:B------:R-:W-:Y:S01]  /*88d0*/  LOP3.LUT R247, R247, 0x80, R129, 0xf8, !PT ;  /* 0x00000080f7f77812 */ /* 0x000fe200078ef881 */
[----:B------:R-:W-:Y:S01]  /*88e0*/  FFMA R72, R137, R180, R72 ;  /* 0x000000b489487223 */ /* 0x000fe20000000048 */
[----:B------:R-:W-:Y:S01]  /*88f0*/  F2FP.F16.F32.PACK_AB R129, R12, R3 ;  /* 0x000000030c81723e */ /* 0x000fe200000000ff */
[C---:B------:R-:W-:Y:S01]  /*8900*/  FMUL R73, R136.reuse, R73 ;  /* 0x0000004988497220 */ /* 0x040fe20000400000 */
[--C-:B------:R-:W-:Y:S01]  /*8910*/  HADD2.F32 R182, -RZ, R185.reuse.H0_H0 ;  /* 0x200000b9ffb67230 */ /* 0x100fe20000004100 */
[----:B------:R-:W-:Y:S01]  /*8920*/  F2FP.F16.F32.PACK_AB R12, R19, R18 ;  /* 0x00000012130c723e */ /* 0x000fe200000000ff */
[----:B------:R-:W-:Y:S01]  /*8930*/  FMUL R74, R136, R74 ;  /* 0x0000004a884a7220 */ /* 0x000fe20000400000 */
[----:B------:R-:W-:Y:S01]  /*8940*/  LOP3.LUT R246, R246, 0x8, R128, 0x78, !PT ;  /* 0x00000008f6f67812 */ /* 0x000fe200078e7880 */
[----:B------:R-:W-:Y:S01]  /*8950*/  HADD2.F32 R183, -RZ, R185.H1_H1 ;  /* 0x300000b9ffb77230 */ /* 0x000fe20000004100 */
[----:B------:R-:W-:Y:S01]  /*8960*/  F2FP.F16.F32.PACK_AB R128, R2, R0 ;  /* 0x000000000280723e */ /* 0x000fe200000000ff */
[----:B------:R-:W-:Y:S01]  /*8970*/  FFMA R73, R137, R181, R73 ;  /* 0x000000b589497223 */ /* 0x000fe20000000049 */
[----:B------:R-:W-:Y:S01]  /*8980*/  F2FP.F16.F32.PACK_AB R83, R87, R86 ;  /* 0x000000565753723e */ /* 0x000fe200000000ff */
[----:B------:R-:W-:Y:S01]  /*8990*/  FFMA R74, R137, R182, R74 ;  /* 0x000000b6894a7223 */ /* 0x000fe2000000004a */
[C---:B------:R-:W-:Y:S01]  /*89a0*/  FMUL R75, R136.reuse, R75 ;  /* 0x0000004b884b7220 */ /* 0x040fe20000400000 */
[--C-:B------:R-:W-:Y:S01]  /*89b0*/  HADD2.F32 R184, -RZ, R186.reuse.H0_H0 ;  /* 0x200000baffb87230 */ /* 0x100fe20000004100 */
[----:B------:R-:W-:Y:S01]  /*89c0*/  F2FP.F16.F32.PACK_AB R72, R73, R72 ;  /* 0x000000484948723e */ /* 0x000fe200000000ff */
[C---:B------:R-:W-:Y:S01]  /*89d0*/  FMUL R76, R136.reuse, R76 ;  /* 0x0000004c884c7220 */ /* 0x040fe20000400000 */
[----:B------:R-:W-:Y:S02]  /*89e0*/  HADD2.F32 R185, -RZ, R186.H1_H1 ;  /* 0x300000baffb97230 */ /* 0x000fe40000004100 */
[C---:B------:R-:W-:Y:S01]  /*89f0*/  FFMA R75, R137.reuse, R183, R75 ;  /* 0x000000b7894b7223 */ /* 0x040fe2000000004b */
[C---:B------:R-:W-:Y:S01]  /*8a00*/  FMUL R77, R136.reuse, R77 ;  /* 0x0000004d884d7220 */ /* 0x040fe20000400000 */
[--C-:B------:R-:W-:Y:S02]  /*8a10*/  HADD2.F32 R186, -RZ, R187.reuse.H0_H0 ;  /* 0x200000bbffba7230 */ /* 0x100fe40000004100 */
[----:B------:R-:W-:Y:S01]  /*8a20*/  FFMA R76, R137, R184, R76 ;  /* 0x000000b8894c7223 */ /* 0x000fe2000000004c */
[C---:B------:R-:W-:Y:S01]  /*8a30*/  FMUL R78, R136.reuse, R78 ;  /* 0x0000004e884e7220 */ /* 0x040fe20000400000 */
[----:B------:R-:W-:Y:S01]  /*8a40*/  HADD2.F32 R187, -RZ, R187.H1_H1 ;  /* 0x300000bbffbb7230 */ /* 0x000fe20000004100 */
[----:B------:R-:W-:Y:S01]  /*8a50*/  LOP3.LUT R2, R247, R246, RZ, 0xfc, !PT ;  /* 0x000000f6f7027212 */ /* 0x000fe200078efcff */
[C---:B------:R-:W-:Y:S01]  /*8a60*/  FFMA R77, R137.reuse, R185, R77 ;  /* 0x000000b9894d7223 */ /* 0x040fe2000000004d */
[----:B------:R-:W-:Y:S01]  /*8a70*/  MOV R0, UR6 ;  /* 0x0000000600007c02 */ /* 0x000fe20008000f00 */
[----:B------:R-:W-:Y:S01]  /*8a80*/  FFMA R78, R137, R186, R78 ;  /* 0x000000ba894e7223 */ /* 0x000fe2000000004e */
[----:B------:R-:W-:Y:S01]  /*8a90*/  F2FP.F16.F32.PACK_AB R73, R75, R74 ;  /* 0x0000004a4b49723e */ /* 0x000fe200000000ff */
[----:B------:R-:W-:Y:S01]  /*8aa0*/  FMUL R79, R136, R79 ;  /* 0x0000004f884f7220 */ /* 0x000fe20000400000 */
[--C-:B------:R-:W-:Y:S01]  /*8ab0*/  HADD2.F32 R188, -RZ, R192.reuse.H0_H0 ;  /* 0x200000c0ffbc7230 */ /* 0x100fe20000004100 */
[----:B------:R-:W-:Y:S01]  /*8ac0*/  F2FP.F16.F32.PACK_AB R74, R77, R76 ;  /* 0x0000004c4d4a723e */ /* 0x000fe200000000ff */
[----:B------:R-:W-:Y:S02]  /*8ad0*/  IMAD R0, R0, 0x3c00, R2 ;  /* 0x00003c0000007824 */ /* 0x000fe400078e0202 */
[----:B------:R-:W-:Y:S01]  /*8ae0*/  FFMA R79, R137, R187, R79 ;  /* 0x000000bb894f7223 */ /* 0x000fe2000000004f */
[C---:B------:R-:W-:Y:S01]  /*8af0*/  FMUL R64, R136.reuse, R64 ;  /* 0x0000004088407220 */ /* 0x040fe20000400000 */
[----:B------:R-:W-:Y:S01]  /*8b00*/  HADD2.F32 R189, -RZ, R192.H1_H1 ;  /* 0x300000c0ffbd7230 */ /* 0x000fe20000004100 */
[----:B------:R-:W-:Y:S01]  /*8b10*/  UMOV UR76, 0x400 ;  /* 0x00000400004c7882 */ /* 0x000fe20000000000 */
[C---:B------:R-:W-:Y:S01]  /*8b20*/  FMUL R65, R136.reuse, R65 ;  /* 0x0000004188417220 */ /* 0x040fe20000400000 */
[--C-:B------:R-:W-:Y:S01]  /*8b30*/  HADD2.F32 R190, -RZ, R193.reuse.H0_H0 ;  /* 0x200000c1ffbe7230 */ /* 0x100fe20000004100 */
[----:B------:R-:W-:Y:S01]  /*8b40*/  F2FP.F16.F32.PACK_AB R75, R79, R78 ;  /* 0x0000004e4f4b723e */ /* 0x000fe200000000ff */
[----:B------:R-:W-:Y:S01]  /*8b50*/  ULEA UR76, UR56, UR76, 0x18 ;  /* 0x0000004c384c7291 */ /* 0x000fe2000f8ec0ff */
[C---:B------:R-:W-:Y:S01]  /*8b60*/  FFMA R64, R137.reuse, R188, R64 ;  /* 0x000000bc89407223 */ /* 0x040fe20000000040 */
[C---:B------:R-:W-:Y:S01]  /*8b70*/  FFMA R65, R137.reuse, R189, R65 ;  /* 0x000000bd89417223 */ /* 0x040fe20000000041 */
[C---:B------:R-:W-:Y:S01]  /*8b80*/  FMUL R66, R136.reuse, R66 ;  /* 0x0000004288427220 */ /* 0x040fe20000400000 */
[----:B------:R-:W-:Y:S02]  /*8b90*/  HADD2.F32 R191, -RZ, R193.H1_H1 ;  /* 0x300000c1ffbf7230 */ /* 0x000fe40000004100 */
[----:B------:R-:W-:Y:S01]  /*8ba0*/  FMUL R67, R136, R67 ;  /* 0x0000004388437220 */ /* 0x000fe20000400000 */
[--C-:B------:R-:W-:Y:S01]  /*8bb0*/  HADD2.F32 R192, -RZ, R194.reuse.H0_H0 ;  /* 0x200000c2ffc07230 */ /* 0x100fe20000004100 */
[----:B------:R-:W-:Y:S01]  /*8bc0*/  LEA R0, R0, UR76, 0x1 ;  /* 0x0000004c00007c11 */ /* 0x000fe2000f8e08ff */
[----:B------:R-:W-:Y:S01]  /*8bd0*/  FFMA R66, R137, R190, R66 ;  /* 0x000000be89427223 */ /* 0x000fe20000000042 */
[----:B------:R-:W-:Y:S01]  /*8be0*/  F2FP.F16.F32.PACK_AB R64, R65, R64 ;  /* 0x000000404140723e */ /* 0x000fe200000000ff */
[----:B------:R-:W-:Y:S01]  /*8bf0*/  FFMA R67, R137, R191, R67 ;  /* 0x000000bf89437223 */ /* 0x000fe20000000043 */
[C---:B------:R-:W-:Y:S01]  /*8c00*/  FMUL R68, R136.reuse, R68 ;  /* 0x0000004488447220 */ /* 0x040fe20000400000 */
[----:B------:R-:W-:Y:S01]  /*8c10*/  HADD2.F32 R193, -RZ, R194.H1_H1 ;  /* 0x300000c2ffc17230 */ /* 0x000fe20000004100 */
[----:B------:R1:W-:Y:S01]  /*8c20*/  STSM.16.M88.4 [R0+0x200], R128 ;  /* 0x0002008000007844 */ /* 0x0003e20000000200 */
[C---:B------:R-:W-:Y:S01]  /*8c30*/  FMUL R69, R136.reuse, R69 ;  /* 0x0000004588457220 */ /* 0x040fe20000400000 */
[--C-:B------:R-:W-:Y:S01]  /*8c40*/  HADD2.F32 R194, -RZ, R195.reuse.H0_H0 ;  /* 0x200000c3ffc27230 */ /* 0x100fe20000004100 */
[----:B------:R-:W-:Y:S05]  /*8c50*/  F2FP.F16.F32.PACK_AB R65, R67, R66 ;  /* 0x000000424341723e */ /* 0x000fea00000000ff */
[----:B------:R1:W-:Y:S01]  /*8c60*/  STSM.16.M88.4 [R0+0xa00], R12 ;  /* 0x000a000c00007844 */ /* 0x0003e20000000200 */
[C---:B------:R-:W-:Y:S01]  /*8c70*/  FFMA R68, R137.reuse, R192, R68 ;  /* 0x000000c089447223 */ /* 0x040fe20000000044 */
[----:B------:R-:W-:Y:S01]  /*8c80*/  FFMA R69, R137, R193, R69 ;  /* 0x000000c189457223 */ /* 0x000fe20000000045 */
[C---:B------:R-:W-:Y:S01]  /*8c90*/  FMUL R70, R136.reuse, R70 ;  /* 0x0000004688467220 */ /* 0x040fe20000400000 */
[----:B------:R-:W-:Y:S04]  /*8ca0*/  HADD2.F32 R195, -RZ, R195.H1_H1 ;  /* 0x300000c3ffc37230 */ /* 0x000fe80000004100 */
        /* <DEDUP_REMOVED lines=30> */
[----:B------:R-:W-:Y:S01]  /*8e90*/  F2FP.F16.F32.PACK_AB R57, R59, R58 ;  /* 0x0000003a3b39723e */ /* 0x000fe200000000ff */
[C---:B------:R-:W-:Y:S01]  /*8ea0*/  FFMA R60, R137.reuse, R200, R60 ;  /* 0x000000c8893c7223 */ /* 0x040fe2000000003c */
[----:B------:R-:W-:Y:S01]  /*8eb0*/  FFMA R61, R137, R201, R61 ;  /* 0x000000c9893d7223 */ /* 0x000fe2000000003d */
[C---:B------:R-:W-:Y:S01]  /*8ec0*/  FMUL R62, R136.reuse, R62 ;  /* 0x0000003e883e7220 */ /* 0x040fe20000400000 */
[----:B------:R-:W-:Y:S02]  /*8ed0*/  HADD2.F32 R203, -RZ, R203.H1_H1 ;  /* 0x300000cbffcb7230 */ /* 0x000fe40000004100 */
        /* <DEDUP_REMOVED lines=13> */
[----:B------:R-:W-:Y:S01]  /*8fb0*/  HADD2.F32 R207, -RZ, R209.H1_H1 ;  /* 0x300000d1ffcf7230 */ /* 0x000fe20000004100 */
        /* <DEDUP_REMOVED lines=99> */
[C---:B------:R-:W-:Y:S01]  /*95f0*/  FFMA R29, R137.reuse, R233, R29 ;  /* 0x000000e9891d7223 */ /* 0x040fe2000000001d */
        /* <DEDUP_REMOVED lines=8> */
[C---:B------:R-:W-:Y:S01]  /*9680*/  FFMA R30, R137.reuse, R234, R30 ;  /* 0x000000ea891e7223 */ /* 0x040fe2000000001e */
[----:B------:R-:W-:Y:S02]  /*9690*/  HADD2.F32 R239, -RZ, R241.H1_H1 ;  /* 0x300000f1ffef7230 */ /* 0x000fe40000004100 */
[C---:B------:R-:W-:Y:S01]  /*96a0*/  FMUL R6, R136.reuse, R6 ;  /* 0x0000000688067220 */ /* 0x040fe20000400000 */
[C---:B------:R-:W-:Y:S01]  /*96b0*/  FFMA R31, R137.reuse, R235, R31 ;  /* 0x000000eb891f7223 */ /* 0x040fe2000000001f */
[--C-:B------:R-:W-:Y:S02]  /*96c0*/  HADD2.F32 R240, -RZ, R242.reuse.H0_H0 ;  /* 0x200000f2fff07230 */ /* 0x100fe40000004100 */
[C---:B------:R-:W-:Y:S01]  /*96d0*/  FMUL R7, R136.reuse, R7 ;  /* 0x0000000788077220 */ /* 0x040fe20000400000 */
        /* <DEDUP_REMOVED lines=10> */
[----:B------:R-:W-:Y:S01]  /*9780*/  FMUL R11, R136, R11 ;  /* 0x0000000b880b7220 */ /* 0x000fe20000400000 */
[C---:B------:R-:W-:Y:S01]  /*9790*/  FFMA R8, R137.reuse, R240, R8 ;  /* 0x000000f089087223 */ /* 0x040fe20000000008 */
[C---:B------:R-:W-:Y:S01]  /*97a0*/  FFMA R9, R137.reuse, R241, R9 ;  /* 0x000000f189097223 */ /* 0x040fe20000000009 */
[C---:B------:R-:W-:Y:S01]  /*97b0*/  FFMA R10, R137.reuse, R242, R10 ;  /* 0x000000f2890a7223 */ /* 0x040fe2000000000a */
[----:B------:R-:W-:Y:S01]  /*97c0*/  FFMA R11, R137, R243, R11 ;  /* 0x000000f3890b7223 */ /* 0x000fe2000000000b */
[----:B------:R-:W-:Y:S01]  /*97d0*/  F2FP.F16.F32.PACK_AB R26, R29, R28 ;  /* 0x0000001c1d1a723e */ /* 0x000fe200000000ff */
[----:B------:R-:W-:Y:S01]  /*97e0*/  UIADD3 UR77, UPT, UPT, UR6, 0x1, URZ ;  /* 0x00000001064d7890 */ /* 0x000fe2000fffe0ff */
[----:B------:R-:W-:Y:S01]  /*97f0*/  F2FP.F16.F32.PACK_AB R27, R31, R30 ;  /* 0x0000001e1f1b723e */ /* 0x000fe200000000ff */
[----:B------:R-:W-:Y:S01]  /*9800*/  UIADD3 UR43, UPT, UPT, UR43, 0x1, URZ ;  /* 0x000000012b2b7890 */ /* 0x000fe2000fffe0ff */
[----:B------:R-:W-:Y:S01]  /*9810*/  F2FP.F16.F32.PACK_AB R4, R5, R4 ;  /* 0x000000040504723e */ /* 0x000fe200000000ff */
[----:B------:R-:W-:Y:S01]  /*9820*/  BSSY.RECONVERGENT B0, `(.L_x_104) ;  /* 0x000005d000007945 */ /* 0x000fe20003800200 */
[----:B------:R-:W-:Y:S01]  /*9830*/  F2FP.F16.F32.PACK_AB R5, R7, R6 ;  /* 0x000000060705723e */ /* 0x000fe200000000ff */
[----:B------:R1:W-:Y:S01]  /*9840*/  STSM.16.M88.4 [R0+0x6a00], R24 ;  /* 0x006a001800007844 */ /* 0x0003e20000000200 */
[----:B------:R-:W-:Y:S02]  /*9850*/  F2FP.F16.F32.PACK_AB R6, R9, R8 ;  /* 0x000000080906723e */ /* 0x000fe400000000ff */
[----:B------:R-:W-:Y:S05]  /*9860*/  F2FP.F16.F32.PACK_AB R7, R11, R10 ;  /* 0x0000000a0b07723e */ /* 0x000fea00000000ff */
[----:B------:R1:W-:Y:S01]  /*9870*/  STSM.16.M88.4 [R0+0x7200], R4 ;  /* 0x0072000400007844 */ /* 0x0003e20000000200 */
[----:B------:R-:W-:Y:S01]  /*9880*/  @!PT LDS RZ, [RZ] ;  /* 0x00000000fffff984 */ /* 0x000fe20000000800 */
[----:B------:R-:W-:Y:S01]  /*9890*/  @!PT LDS RZ, [RZ] ;  /* 0x00000000fffff984 */ /* 0x000fe20000000800 */
[----:B------:R-:W-:Y:S01]  /*98a0*/  @!PT LDS RZ, [RZ] ;  /* 0x00000000fffff984 */ /* 0x000fe20000000800 */
[----:B------:R-:W-:Y:S01]  /*98b0*/  @!PT LDS RZ, [RZ] ;  /* 0x00000000fffff984 */ /* 0x000fe20000000800 */
[----:B------:R2:W-:Y:S07]  /*98c0*/  MEMBAR.ALL.CTA ;  /* 0x0000000000007992 */ /* 0x0005ee0000008000 */
[----:B--2---:R-:W2:Y:S02]  /*98d0*/  FENCE.VIEW.ASYNC.S ;  /* 0x00000000000073c6 */ /* 0x004ea40000000000 */
[----:B--2---:R-:W-:Y:S06]  /*98e0*/  BAR.SYNC.DEFER_BLOCKING 0x1, 0x80 ;  /* 0x0042000000007b1d */ /* 0x004fec0000010000 */
[----:B------:R-:W-:Y:S05]  /*98f0*/  @P1 BRA `(.L_x_105) ;  /* 0x00000004003c1947 */ /* 0x000fea0003800000 */
[----:B------:R-:W2:Y:S01]  /*9900*/  LDCU.64 UR4, c[0x0][0x348] ;  /* 0x00006900ff0477ac */ /* 0x000ea20008000a00 */
[----:B------:R-:W-:Y:S01]  /*9910*/  R2UR UR6, R245 ;  /* 0x00000000f50672ca */ /* 0x000fe200000e0000 */
[----:B------:R-:W-:Y:S02]  /*9920*/  UIMAD UR61, UR54, 0xf0, URZ ;  /* 0x000000f0363d78a4 */ /* 0x000fe4000f8e02ff */
[----:B------:R-:W-:Y:S01]  /*9930*/  USHF.L.U32 UR62, UR55, 0x6, URZ ;  /* 0x00000006373e7899 */ /* 0x000fe200080006ff */
[----:B------:R-:W-:Y:S01]  /*9940*/  UMOV UR63, UR36 ;  /* 0x00000024003f7c82 */ /* 0x000fe20008000000 */
[----:B------:R-:W-:Y:S01]  /*9950*/  UIADD3 UR57, UPT, UPT, UR61, 0x10, URZ ;  /* 0x000000103d397890 */ /* 0x000fe2000fffe0ff */
[----:B------:R-:W-:Y:S01]  /*9960*/  UMOV UR59, UR36 ;  /* 0x00000024003b7c82 */ /* 0x000fe20008000000 */
[----:B------:R-:W-:Y:S06]  /*9970*/  UIADD3 UR33, UPT, UPT, UR61, 0x20, URZ ;  /* 0x000000203d217890 */ /* 0x000fec000fffe0ff */
[----:B------:R-:W-:Y:S01]  /*9980*/  UIMAD UR74, UR6, 0x7800, UR76 ;  /* 0x00007800064a78a4 */ /* 0x000fe2000f8e024c */
[----:B------:R-:W-:Y:S01]  /*9990*/  UMOV UR58, UR62 ;  /* 0x0000003e003a7c82 */ /* 0x000fe20008000000 */
[----:B------:R-:W-:Y:S01]  /*99a0*/  UMOV UR35, UR36 ;  /* 0x0000002400237c82 */ /* 0x000fe20008000000 */
[----:B--2---:R-:W-:Y:S02]  /*99b0*/  UIADD3 UR64, UP0, UPT, UR4, 0x680, URZ ;  /* 0x0000068004407890 */ /* 0x004fe4000ff1e0ff */
[----:B------:R-:W-:Y:S02]  /*99c0*/  UIADD3 UR60, UPT, UPT, UR74, 0x200, URZ ;  /* 0x000002004a3c7890 */ /* 0x000fe4000fffe0ff */
[----:B------:R-:W-:Y:S02]  /*99d0*/  UIADD3.X UR65, UPT, UPT, URZ, UR5, URZ, UP0, !UPT ;  /* 0x00000005ff417290 */ /* 0x000fe400087fe4ff */
[----:B------:R-:W-:Y:S02]  /*99e0*/  UIADD3 UR56, UPT, UPT, UR74, 0xa00, URZ ;  /* 0x00000a004a387890 */ /* 0x000fe4000fffe0ff */
[----:B------:R-:W-:Y:S01]  /*99f0*/  UIADD3 UR32, UPT, UPT, UR74, 0x1200, URZ ;  /* 0x000012004a207890 */ /* 0x000fe2000fffe0ff */
[----:B------:R-:W-:Y:S01]  /*9a00*/  UMOV UR34, UR62 ;  /* 0x0000003e00227c82 */ /* 0x000fe20008000000 */
[----:B------:R-:W-:Y:S03]  /*9a10*/  UIADD3 UR29, UPT, UPT, UR61, 0x30, URZ ;  /* 0x000000303d1d7890 */ /* 0x000fe6000fffe0ff */
[----:B------:R-:W-:Y:S01]  /*9a20*/  UTMASTG.3D [UR60], [UR64] ;  /* 0x0000003c400073b5 */ /* 0x000fe20008010000 */
[----:B------:R-:W-:Y:S01]  /*9a30*/  UIADD3 UR28, UPT, UPT, UR74, 0x1a00, URZ ;  /* 0x00001a004a1c7890 */ /* 0x000fe2000fffe0ff */
[----:B------:R-:W-:Y:S01]  /*9a40*/  UMOV UR31, UR36 ;  /* 0x00000024001f7c82 */ /* 0x000fe20008000000 */
[----:B------:R-:W-:Y:S01]  /*9a50*/  UMOV UR30, UR62 ;  /* 0x0000003e001e7c82 */ /* 0x000fe20008000000 */
[----:B------:R-:W-:Y:S02]  /*9a60*/  UIADD3 UR25, UPT, UPT, UR61, 0x40, URZ ;  /* 0x000000403d197890 */ /* 0x000fe4000fffe0ff */
[----:B------:R-:W-:Y:S01]  /*9a70*/  UIADD3 UR24, UPT, UPT, UR74, 0x2200, URZ ;  /* 0x000022004a187890 */ /* 0x000fe2000fffe0ff */
[----:B------:R2:W-:Y:S01]  /*9a80*/  UTMASTG.3D [UR56], [UR64] ;  /* 0x00000038400073b5 */ /* 0x0005e20008010000 */
[----:B------:R-:W-:Y:S01]  /*9a90*/  UMOV UR27, UR36 ;  /* 0x00000024001b7c82 */ /* 0x000fe20008000000 */
[----:B------:R-:W-:Y:S01]  /*9aa0*/  UMOV UR26, UR62 ;  /* 0x0000003e001a7c82 */ /* 0x000fe20008000000 */
[----:B------:R-:W-:Y:S02]  /*9ab0*/  UIADD3 UR21, UPT, UPT, UR61, 0x50, URZ ;  /* 0x000000503d157890 */ /* 0x000fe4000fffe0ff */
[----:B------:R-:W-:Y:S01]  /*9ac0*/  UIADD3 UR20, UPT, UPT, UR74, 0x2a00, URZ ;  /* 0x00002a004a147890 */ /* 0x000fe2000fffe0ff */
        /* <DEDUP_REMOVED lines=18> */
[----:B--2---:R-:W-:Y:S01]  /*9bf0*/  UMOV UR58, UR64 ;  /* 0x00000040003a7c82 */ /* 0x004fe20008000000 */
[----:B------:R-:W-:Y:S01]  /*9c00*/  UMOV UR59, UR65 ;  /* 0x00000041003b7c82 */ /* 0x000fe20008000000 */
[----:B------:R-:W-:Y:S01]  /*9c10*/  UIADD3 UR65, UPT, UPT, UR61, 0xa0, URZ ;  /* 0x000000a03d417890 */ /* 0x000fe2000fffe0ff */
[----:B------:R-:W-:Y:S01]  /*9c20*/  UTMASTG.3D [UR32], [UR58] ;  /* 0x000000203a0073b5 */ /* 0x000fe20008010000 */
[----:B------:R-:W-:Y:S01]  /*9c30*/  UIADD3 UR64, UPT, UPT, UR74, 0x5200, URZ ;  /* 0x000052004a407890 */ /* 0x000fe2000fffe0ff */
[----:B------:R-:W-:Y:S01]  /*9c40*/  UMOV UR67, UR36 ;  /* 0x0000002400437c82 */ /* 0x000fe20008000000 */
[----:B------:R-:W-:Y:S01]  /*9c50*/  UMOV UR66, UR62 ;  /* 0x0000003e00427c82 */ /* 0x000fe20008000000 */
[----:B------:R-:W-:Y:S02]  /*9c60*/  UIADD3 UR69, UPT, UPT, UR61, 0xb0, URZ ;  /* 0x000000b03d457890 */ /* 0x000fe4000fffe0ff */
[----:B------:R-:W-:Y:S01]  /*9c70*/  UIADD3 UR68, UPT, UPT, UR74, 0x5a00, URZ ;  /* 0x00005a004a447890 */ /* 0x000fe2000fffe0ff */
[----:B------:R-:W-:Y:S01]  /*9c80*/  UTMASTG.3D [UR28], [UR58] ;  /* 0x0000001c3a0073b5 */ /* 0x000fe20008010000 */
[----:B------:R-:W-:Y:S01]  /*9c90*/  UMOV UR71, UR36 ;  /* 0x0000002400477c82 */ /* 0x000fe20008000000 */
[----:B------:R-:W-:Y:S01]  /*9ca0*/  UMOV UR70, UR62 ;  /* 0x0000003e00467c82 */ /* 0x000fe20008000000 */
[----:B------:R-:W-:Y:S02]  /*9cb0*/  UIADD3 UR73, UPT, UPT, UR61, 0xc0, URZ ;  /* 0x000000c03d497890 */ /* 0x000fe4000fffe0ff */
[----:B------:R-:W-:Y:S02]  /*9cc0*/  UIADD3 UR72, UPT, UPT, UR74, 0x6200, URZ ;  /* 0x000062004a487890 */ /* 0x000fe4000fffe0ff */
[----:B------:R-:W-:Y:S01]  /*9cd0*/  UIADD3 UR60, UPT, UPT, UR74, 0x7200, URZ ;  /* 0x000072004a3c7890 */ /* 0x000fe2000fffe0ff */
[----:B------:R-:W-:Y:S01]  /*9ce0*/  UTMASTG.3D [UR24], [UR58] ;  /* 0x000000183a0073b5 */ /* 0x000fe20008010000 */
[----:B------:R-:W-:Y:S01]  /*9cf0*/  UMOV UR75, UR36 ;  /* 0x00000024004b7c82 */ /* 0x000fe20008000000 */
[----:B------:R-:W-:Y:S01]  /*9d00*/  UTMASTG.3D [UR20], [UR58] ;  /* 0x000000143a0073b5 */ /* 0x000fe20008010000 */
[----:B------:R-:W-:Y:S01]  /*9d10*/  UTMASTG.3D [UR16], [UR58] ;  /* 0x000000103a0073b5 */ /* 0x000fe20008010000 */
[----:B------:R2:W-:Y:S01]  /*9d20*/  UTMASTG.3D [UR12], [UR58] ;  /* 0x0000000c3a0073b5 */ /* 0x0005e20008010000 */
[----:B------:R3:W-:Y:S01]  /*9d30*/  UTMASTG.3D [UR8], [UR58] ;  /* 0x000000083a0073b5 */ /* 0x0007e20008010000 */
[----:B------:R3:W-:Y:S01]  /*9d40*/  UTMASTG.3D [UR4], [UR58] ;  /* 0x000000043a0073b5 */ /* 0x0007e20008010000 */
[----:B------:R3:W-:Y:S01]  /*9d50*/  UTMASTG.3D [UR64], [UR58] ;  /* 0x000000403a0073b5 */ /* 0x0007e20008010000 */
[----:B------:R3:W-:Y:S01]  /*9d60*/  UTMASTG.3D [UR68], [UR58] ;  /* 0x000000443a0073b5 */ /* 0x0007e20008010000 */
[----:B--2---:R-:W-:Y:S02]  /*9d70*/  UIADD3 UR12, UPT, UPT, UR74, 0x6a00, URZ ;  /* 0x00006a004a0c7890 */ /* 0x004fe4000fffe0ff */
[----:B------:R-:W-:Y:S01]  /*9d80*/  UIADD3 UR13, UPT, UPT, UR61, 0xd0, URZ ;  /* 0x000000d03d0d7890 */ /* 0x000fe2000fffe0ff */
[----:B------:R-:W-:Y:S01]  /*9d90*/  UMOV UR74, UR62 ;  /* 0x0000003e004a7c82 */ /* 0x000fe20008000000 */
[----:B------:R-:W-:Y:S01]  /*9da0*/  UIADD3 UR61, UPT, UPT, UR61, 0xe0, URZ ;  /* 0x000000e03d3d7890 */ /* 0x000fe2000fffe0ff */
[----:B------:R3:W-:Y:S06]  /*9db0*/  UTMASTG.3D [UR72], [UR58] ;  /* 0x000000483a0073b5 */ /* 0x0007ec0008010000 */
[----:B------:R3:W-:Y:S02]  /*9dc0*/  UTMASTG.3D [UR12], [UR58] ;  /* 0x0000000c3a0073b5 */ /* 0x0007e40008010000 */
[----:B------:R3:W-:Y:S02]  /*9dd0*/  UTMASTG.3D [UR60], [UR58] ;  /* 0x0000003c3a0073b5 */ /* 0x0007e40008010000 */
[----:B---3--:R0:W-:Y:S02]  /*9de0*/  UTMACMDFLUSH ;  /* 0x00000000000079b7 */ /* 0x0081e40000000000 */
.L_x_105:
[----:B------:R-:W-:Y:S05]  /*9df0*/  BSYNC.RECONVERGENT B0 ;  /* 0x0000000000007941 */ /* 0x000fea0003800200 */
.L_x_104:
[----:B------:R-:W-:Y:S04]  /*9e00*/  BSSY.RECONVERGENT B0, `(.L_x_106) ;  /* 0x0000003000007945 */ /* 0x000fe80003800200 */
[----:B------:R-:W-:Y:S05]  /*9e10*/  @P0 BRA `(.L_x_107) ;  /* 0x0000000000040947 */ /* 0x000fea0003800000 */
[----:B------:R-:W-:Y:S04]  /*9e20*/  DEPBAR.LE SB0, 0x0 ;  /* 0x000080000000791a */ /* 0x000fe80000000000 */
.L_x_107:
[----:B------:R-:W-:Y:S05]  /*9e30*/  BSYNC.RECONVERGENT B0 ;  /* 0x0000000000007941 */ /* 0x000fea0003800200 */
.L_x_106:
[----:B-1----:R-:W2:Y:S01]  /*9e40*/  LDL.LU R0, [R1+0x8] ;  /* 0x0000080001007983 */ /* 0x002ea20000300800 */
[----:B------:R-:W-:Y:S01]  /*9e50*/  BAR.SYNC.DEFER_BLOCKING 0x1, 0x80 ;  /* 0x0042000000007b1d */ /* 0x000fe20000010000 */
[----:B--2---:R-:W-:Y:S11]  /*9e60*/  R2UR UR4, R0 ;  /* 0x00000000000472ca */ /* 0x004ff600000e0000 */
[----:B------:R-:W-:Y:S02]  /*9e70*/  @!UPT UIADD3 URZ, UPT, UPT, URZ, URZ, URZ ;  /* 0x000000fffffff290 */ /* 0x000fe4000fffe0ff */
[----:B------:R-:W-:Y:S04]  /*9e80*/  UIADD3 UR4, UPT, UPT, UR4, 0x1, URZ ;  /* 0x0000000104047890 */ /* 0x000fe8000fffe0ff */
[----:B------:R-:W-:Y:S02]  /*9e90*/  UISETP.NE.AND UP0, UPT, UR4, URZ, UPT ;  /* 0x000000ff0400728c */ /* 0x000fe4000bf05270 */
[----:B------:R-:W-:Y:S05]  /*9ea0*/  MOV R0, UR4 ;  /* 0x0000000400007c02 */ /* 0x000fea0008000f00 */
[----:B------:R1:W-:Y:S02]  /*9eb0*/  STL [R1+0x8], R0 ;  /* 0x0000080001007387 */ /* 0x0003e40000100800 */
[----:B------:R-:W-:Y:S05]  /*9ec0*/  BRA.U !UP0, `(.L_x_108) ;  /* 0x00000001083c7547 */ /* 0x000fea000b800000 */
[----:B------:R-:W2:Y:S04]  /*9ed0*/  LDL.LU R2, [R1] ;  /* 0x0000000001027983 */ /* 0x000ea80000300800 */
[----:B-1----:R-:W3:Y:S02]  /*9ee0*/  LDL.LU R0, [R1+0x4] ;  /* 0x0000040001007983 */ /* 0x002ee40000300800 */
[----:B---3--:R-:W-:Y:S02]  /*9ef0*/  R2UR UR4, R0 ;  /* 0x00000000000472ca */ /* 0x008fe400000e0000 */
[----:B--2---:R-:W-:Y:S02]  /*9f00*/  ISETP.NE.AND P0, PT, R2, RZ, PT ;  /* 0x000000ff0200720c */ /* 0x004fe40003f05270 */
[----:B------:R-:W1:Y:S09]  /*9f10*/  S2R R2, SR_CgaCtaId ;  /* 0x0000000000027919 */ /* 0x000e720000008800 */
[----:B------:R-:W-:Y:S01]  /*9f20*/  IMAD.U32 R0, RZ, RZ, UR4 ;  /* 0x00000004ff007e24 */ /* 0x000fe2000f8e00ff */
[----:B------:R-:W-:Y:S04]  /*9f30*/  UIADD3 UR4, UPT, UPT, UR4, 0x1, URZ ;  /* 0x0000000104047890 */ /* 0x000fe8000fffe0ff */
[----:B------:R-:W-:Y:S01]  /*9f40*/  @P0 LEA R0, R0, UR76, 0x3 ;  /* 0x0000004c00000c11 */ /* 0x000fe2000f8e18ff */
[----:B------:R-:W-:Y:S04]  /*9f50*/  UISETP.NE.AND UP0, UPT, UR4, 0x2, UPT ;  /* 0x000000020400788c */ /* 0x000fe8000bf05270 */
[----:B------:R-:W-:Y:S01]  /*9f60*/  @P0 VIADD R0, R0, 0x30 ;  /* 0x0000003000000836 */ /* 0x000fe20000000000 */
[----:B------:R-:W-:Y:S04]  /*9f70*/  USEL UR4, UR4, URZ, UP0 ;  /* 0x000000ff04047287 */ /* 0x000fe80008000000 */
[----:B-1----:R-:W-:Y:S04]  /*9f80*/  @P0 PRMT R0, R2, 0x654, R0 ;  /* 0x0000065402000816 */ /* 0x002fe80000000000 */
[----:B------:R1:W-:Y:S02]  /*9f90*/  @P0 SYNCS.ARRIVE.TRANS64.RED.A1T0 RZ, [R0+URZ], RZ ;  /* 0x000000ff00ff09a7 */ /* 0x0003e400081004ff */
[----:B-1----:R-:W-:Y:S05]  /*9fa0*/  IMAD.U32 R0, RZ, RZ, UR4 ;  /* 0x00000004ff007e24 */ /* 0x002fea000f8e00ff */
[----:B------:R2:W-:Y:S02]  /*9fb0*/  STL [R1+0x4], R0 ;  /* 0x0000040001007387 */ /* 0x0005e40000100800 */
.L_x_108:
[----:B------:R-:W-:Y:S01]  /*9fc0*/  UISETP.NE.AND UP1, UPT, UR43, 0x4, UPT ;  /* 0x000000042b00788c */ /* 0x000fe2000bf25270 */
[----:B-12---:R-:W2:Y:S01]  /*9fd0*/  LDL.LU R0, [R1+0xc] ;  /* 0x00000c0001007983 */ /* 0x006ea20000300800 */
[----:B------:R-:W-:Y:S01]  /*9fe0*/  UISETP.NE.AND UP2, UPT, UR77, 0x2, UPT ;  /* 0x000000024d00788c */ /* 0x000fe2000bf45270 */
[----:B------:R-:W-:Y:S01]  /*9ff0*/  R2UR UR4, R251 ;  /* 0x00000000fb0472ca */ /* 0x000fe200000e0000 */
[----:B------:R-:W-:Y:S01]  /*a000*/  USEL UR5, URZ, 0x1, UP1 ;  /* 0x00000001ff057887 */ /* 0x000fe20008800000 */
[----:B------:R-:W-:Y:S01]  /*a010*/  R2UR UR9, R248 ;  /* 0x00000000f80972ca */ /* 0x000fe200000e0000 */
[----:B------:R-:W-:Y:S01]  /*a020*/  UIADD3 UR54, UPT, UPT, UR41, UR48, URZ ;  /* 0x0000003029367290 */ /* 0x000fe2000fffe0ff */
[----:B------:R-:W-:Y:S01]  /*a030*/  R2UR UR8, R249 ;  /* 0x00000000f90872ca */ /* 0x000fe200000e0000 */
[----:B------:R-:W-:Y:S01]  /*a040*/  UIADD3 UR55, UPT, UPT, UR42, UR49, URZ ;  /* 0x000000312a377290 */ /* 0x000fe2000fffe0ff */
[----:B------:R-:W-:Y:S01]  /*a050*/  R2UR UR7, R250 ;  /* 0x00000000fa0772ca */ /* 0x000fe200000e0000 */
[----:B------:R-:W-:Y:S01]  /*a060*/  USEL UR43, UR43, URZ, UP1 ;  /* 0x000000ff2b2b7287 */ /* 0x000fe20008800000 */
[----:B------:R-:W-:Y:S05]  /*a070*/  R2UR UR36, R252 ;  /* 0x00000000fc2472ca */ /* 0x000fea00000e0000 */
[----:B------:R-:W-:Y:S02]  /*a080*/  UISETP.NE.AND UP3, UPT, UR4, URZ, UPT ;  /* 0x000000ff0400728c */ /* 0x000fe4000bf65270 */
[----:B------:R-:W-:Y:S02]  /*a090*/  USEL UR4, URZ, 0x1, UP2 ;  /* 0x00000001ff047887 */ /* 0x000fe40009000000 */
[----:B------:R-:W-:Y:S02]  /*a0a0*/  ULOP3.LUT UR8, UR8, UR5, URZ, 0x3c, !UPT ;  /* 0x0000000508087292 */ /* 0x000fe4000f8e3cff */
[----:B------:R-:W-:Y:S04]  /*a0b0*/  ULOP3.LUT UR7, UR7, UR4, URZ, 0x3c, !UPT ;  /* 0x0000000407077292 */ /* 0x000fe8000f8e3cff */
[----:B------:R-:W-:Y:S02]  /*a0c0*/  IMAD.U32 R249, RZ, RZ, UR8 ;  /* 0x00000008fff97e24 */ /* 0x000fe4000f8e00ff */
[----:B------:R-:W-:Y:S01]  /*a0d0*/  IMAD.U32 R250, RZ, RZ, UR7 ;  /* 0x00000007fffa7e24 */ /* 0x000fe2000f8e00ff */
[----:B--2---:R-:W-:Y:S11]  /*a0e0*/  R2UR UR10, R0 ;  /* 0x00000000000a72ca */ /* 0x004ff600000e0000 */
[----:B------:R-:W-:Y:S02]  /*a0f0*/  @!UPT UIADD3 URZ, UPT, UPT, URZ, URZ, URZ ;  /* 0x000000fffffff290 */ /* 0x000fe4000fffe0ff */
[----:B------:R-:W-:Y:S04]  /*a100*/  UISETP.NE.AND UP0, UPT, UR10, 0x2, UPT ;  /* 0x000000020a00788c */ /* 0x000fe8000bf05270 */
[----:B------:R-:W-:Y:S02]  /*a110*/  USEL UR6, URZ, 0x1, UP0 ;  /* 0x00000001ff067887 */ /* 0x000fe40008000000 */
[----:B------:R-:W-:Y:S02]  /*a120*/  USEL UR15, UR10, URZ, UP0 ;  /* 0x000000ff0a0f7287 */ /* 0x000fe40008000000 */
[----:B------:R-:W-:Y:S02]  /*a130*/  USEL UR10, UR77, URZ, UP2 ;  /* 0x000000ff4d0a7287 */ /* 0x000fe40009000000 */
[----:B------:R-:W-:Y:S04]  /*a140*/  ULOP3.LUT UR9, UR9, UR6, URZ, 0x3c, !UPT ;  /* 0x0000000609097292 */ /* 0x000fe8000f8e3cff */
[----:B------:R-:W-:Y:S02]  /*a150*/  IMAD.U32 R245, RZ, RZ, UR10 ;  /* 0x0000000afff57e24 */ /* 0x000fe4000f8e00ff */
[----:B------:R-:W-:Y:S01]  /*a160*/  IMAD.U32 R248, RZ, RZ, UR9 ;  /* 0x00000009fff87e24 */ /* 0x000fe2000f8e00ff */
[----:B------:R-:W-:Y:S06]  /*a170*/  BRA.U UP3, `(.L_x_109) ;  /* 0xffffffad03b87547 */ /* 0x000fec000b83ffff */
[----:B------:R-:W2:Y:S02]  /*a180*/  LDL.LU R0, [R1+0x10] ;  /* 0x0000100001007983 */ /* 0x000ea40000300800 */
[----:B--2---:R-:W-:-:S13]  /*a190*/  R2UR UR4, R0 ;  /* 0x00000000000472ca */ /* 0x004fda00000e0000 */
[----:B------:R-:W-:-:S09]  /*a1a0*/  UISETP.NE.AND UP0, UPT, UR4, URZ, UPT ;  /* 0x000000ff0400728c */ /* 0x000fd2000bf05270 */
[----:B------:R-:W-:Y:S05]  /*a1b0*/  BRA.U !UP0, `(.L_x_110) ;  /* 0x0000000108487547 */ /* 0x000fea000b800000 */
[----:B------:R-:W1:Y:S02]  /*a1c0*/  LDCU.64 UR4, c[0x0][0x890] ;  /* 0x00011200ff0477ac */ /* 0x000e640008000a00 */
[----:B-1----:R-:W-:-:S04]  /*a1d0*/  UISETP.NE.U32.AND UP0, UPT, UR4, URZ, UPT ;  /* 0x000000ff0400728c */ /* 0x002fc8000bf05070 */
[----:B------:R-:W-:-:S09]  /*a1e0*/  UISETP.NE.AND.EX UP0, UPT, UR5, URZ, UPT, UP0 ;  /* 0x000000ff0500728c */ /* 0x000fd2000bf05300 */
[----:B------:R-:W-:Y:S05]  /*a1f0*/  BRA.U UP0, `(.L_x_111) ;  /* 0x00000001000c7547 */ /* 0x000fea000b800000 */
[----:B------:R-:W-:-:S13]  /*a200*/  FSETP.NEU.AND P0, PT, R137, RZ, PT ;  /* 0x000000ff8900720b */ /* 0x000fda0003f0d000 */
[----:B------:R-:W-:Y:S05]  /*a210*/  @!P0 EXIT ;  /* 0x000000000000894d */ /* 0x000fea0003800000 */
[----:B------:R-:W-:Y:S05]  /*a220*/  BRA `(.L_x_110) ;  /* 0x00000000002c7947 */ /* 0x000fea0003800000 */
.L_x_111:
[----:B------:R-:W-:Y:S01]  /*a230*/  LOP3.LUT P0, RZ, R244, 0xff, RZ, 0xc0, !PT ;  /* 0x000000fff4ff7812 */ /* 0x000fe2000780c0ff */
[----:B------:R-:W-:-:S12]  /*a240*/  BSSY.RECONVERGENT B0, `(.L_x_110) ;  /* 0x0000009000007945 */ /* 0x000fd80003800200 */
[----:B------:R-:W-:Y:S05]  /*a250*/  @P0 BRA `(.L_x_112) ;  /* 0x0000000000140947 */ /* 0x000fea0003800000 */
[----:B------:R-:W1:Y:S02]  /*a260*/  LDCU.64 UR4, c[0x0][0x888] ;  /* 0x00011100ff0477ac */ /* 0x000e640008000a00 */
[----:B-1----:R-:W-:-:S04]  /*a270*/  ISETP.NE.U32.AND P0, PT, RZ, UR4, PT ;  /* 0x00000004ff007c0c */ /* 0x002fc8000bf05070 */
[----:B------:R-:W-:-:S13]  /*a280*/  ISETP.NE.AND.EX P0, PT, RZ, UR5, PT, P0 ;  /* 0x00000005ff007c0c */ /* 0x000fda000bf05300 */
[----:B------:R-:W-:Y:S05]  /*a290*/  @!P0 EXIT ;  /* 0x000000000000894d */ /* 0x000fea0003800000 */
[----:B------:R-:W-:Y:S05]  /*a2a0*/  BRA `(.L_x_113) ;  /* 0x0000000000087947 */ /* 0x000fea0003800000 */
.L_x_112:
[----:B------:R-:W-:-:S13]  /*a2b0*/  FSETP.NEU.AND P0, PT, R137, RZ, PT ;  /* 0x000000ff8900720b */ /* 0x000fda0003f0d000 */
[----:B------:R-:W-:Y:S05]  /*a2c0*/  @!P0 EXIT ;  /* 0x000000000000894d */ /* 0x000fea0003800000 */
.L_x_113:
[----:B------:R-:W-:Y:S05]  /*a2d0*/  BSYNC.RECONVERGENT B0 ;  /* 0x0000000000007941 */ /* 0x000fea0003800200 */
.L_x_110:
[----:B------:R-:W-:-:S04]  /*a2e0*/  DEPBAR.LE SB0, 0x0 ;  /* 0x000080000000791a */ /* 0x000fc80000000000 */
[----:B------:R-:W-:Y:S05]  /*a2f0*/  EXIT ;  /* 0x000000000000794d */ /* 0x000fea0003800000 */
.L_x_19:
[----:B--2---:R2:W3:Y:S02]  /*a300*/  SYNCS.PHASECHK.TRANS64.TRYWAIT P0, [R2+URZ+0xc0], R3 ;  /* 0x0000c003020075a7 */ /* 0x0044e400080011ff */
[----:B---3--:R-:W-:Y:S05]  /*a310*/  @!P0 NANOSLEEP.SYNCS 0x989680 ;  /* 0x009896800000895d */ /* 0x008fea0003900000 */
[----:B------:R-:W3:Y:S02]  /*a320*/  @!P0 SYNCS.PHASECHK.TRANS64 P0, [R2+URZ+0xc0], R3 ;  /* 0x0000c003020085a7 */ /* 0x000ee400080010ff */
[----:B---3--:R-:W-:Y:S05]  /*a330*/  @!P0 BRA `(.L_x_19) ;  /* 0xfffffffc00f08947 */ /* 0x008fea000383ffff */
[----:B------:R-:W-:Y:S05]  /*a340*/  BRA `(.L_x_114) ;  /* 0xffffff7000c47947 */ /* 0x000fea000383ffff */
.L_x_22:
[----:B------:R-:W-:Y:S07]  /*a350*/  MOV R4, UR33 ;  /* 0x0000002100047c02 */ /* 0x000fee0008000f00 */
.L_x_115:
[----:B-1----:R1:W2:Y:S02]  /*a360*/  SYNCS.PHASECHK.TRANS64.TRYWAIT P0, [R4+URZ+0x10], R2 ;  /* 0x00001002040075a7 */ /* 0x0022a400080011ff */
[----:B--2---:R-:W-:Y:S05]  /*a370*/  @!P0 NANOSLEEP.SYNCS 0x989680 ;  /* 0x009896800000895d */ /* 0x004fea0003900000 */
[----:B------:R-:W2:Y:S02]  /*a380*/  @!P0 SYNCS.PHASECHK.TRANS64 P0, [R4+URZ+0x10], R2 ;  /* 0x00001002040085a7 */ /* 0x000ea400080010ff */
[----:B--2---:R-:W-:Y:S05]  /*a390*/  @!P0 BRA `(.L_x_115) ;  /* 0xfffffffc00f08947 */ /* 0x004fea000383ffff */
[----:B------:R-:W-:Y:S05]  /*a3a0*/  BRA `(.L_x_21) ;  /* 0xffffff74000c7947 */ /* 0x000fea000383ffff */
.L_x_28:
[----:B------:R-:W-:Y:S07]  /*a3b0*/  MOV R4, UR33 ;  /* 0x0000002100047c02 */ /* 0x000fee0008000f00 */
.L_x_116:
[----:B-1----:R1:W2:Y:S02]  /*a3c0*/  SYNCS.PHASECHK.TRANS64.TRYWAIT P0, [R4+URZ+0x10], R2 ;  /* 0x00001002040075a7 */ /* 0x0022a400080011ff */
[----:B--2---:R-:W-:Y:S05]  /*a3d0*/  @!P0 NANOSLEEP.SYNCS 0x989680 ;  /* 0x009896800000895d */ /* 0x004fea0003900000 */
[----:B------:R-:W2:Y:S02]  /*a3e0*/  @!P0 SYNCS.PHASECHK.TRANS64 P0, [R4+URZ+0x10], R2 ;  /* 0x00001002040085a7 */ /* 0x000ea400080010ff */
[----:B--2---:R-:W-:Y:S05]  /*a3f0*/  @!P0 BRA `(.L_x_116) ;  /* 0xfffffffc00f08947 */ /* 0x004fea000383ffff */
[----:B------:R-:W-:Y:S05]  /*a400*/  BRA `(.L_x_27) ;  /* 0xffffff7400e47947 */ /* 0x000fea000383ffff */
.L_x_32:
[----:B-1----:R1:W2:Y:S02]  /*a410*/  SYNCS.PHASECHK.TRANS64.TRYWAIT P0, [R3+URZ+0x50], R2 ;  /* 0x00005002030075a7 */ /* 0x0022a400080011ff */
[----:B--2---:R-:W-:Y:S05]  /*a420*/  @!P0 NANOSLEEP.SYNCS 0x989680 ;  /* 0x009896800000895d */ /* 0x004fea0003900000 */
[----:B------:R-:W2:Y:S02]  /*a430*/  @!P0 SYNCS.PHASECHK.TRANS64 P0, [R3+URZ+0x50], R2 ;  /* 0x00005002030085a7 */ /* 0x000ea400080010ff */
[----:B--2---:R-:W-:Y:S05]  /*a440*/  @!P0 BRA `(.L_x_32) ;  /* 0xfffffffc00f08947 */ /* 0x004fea000383ffff */
[----:B------:R-:W-:Y:S05]  /*a450*/  BRA `(.L_x_117) ;  /* 0xffffff78009c7947 */ /* 0x000fea000383ffff */
.L_x_36:
[----:B------:R-:W-:-:S07]  /*a460*/  MOV R3, UR4 ;  /* 0x0000000400037c02 */ /* 0x000fce0008000f00 */
.L_x_118:
[----:B-1----:R1:W2:Y:S02]  /*a470*/  SYNCS.PHASECHK.TRANS64.TRYWAIT P0, [R3+URZ], R2 ;  /* 0x00000002030075a7 */ /* 0x0022a400080011ff */
[----:B--2---:R-:W-:Y:S05]  /*a480*/  @!P0 NANOSLEEP.SYNCS 0x989680 ;  /* 0x009896800000895d */ /* 0x004fea0003900000 */
[----:B------:R-:W2:Y:S02]  /*a490*/  @!P0 SYNCS.PHASECHK.TRANS64 P0, [R3+URZ], R2 ;  /* 0x00000002030085a7 */ /* 0x000ea400080010ff */
[----:B--2---:R-:W-:Y:S05]  /*a4a0*/  @!P0 BRA `(.L_x_118) ;  /* 0xfffffffc00f08947 */ /* 0x004fea000383ffff */
[----:B------:R-:W-:Y:S05]  /*a4b0*/  BRA `(.L_x_119) ;  /* 0xffffff8000407947 */ /* 0x000fea000383ffff */
.L_x_39:
[----:B--2---:R2:W3:Y:S02]  /*a4c0*/  SYNCS.PHASECHK.TRANS64.TRYWAIT P0, [R0+URZ+0xb0], R2 ;  /* 0x0000b002000075a7 */ /* 0x0044e400080011ff */
[----:B---3--:R-:W-:Y:S05]  /*a4d0*/  @!P0 NANOSLEEP.SYNCS 0x989680 ;  /* 0x009896800000895d */ /* 0x008fea0003900000 */
[----:B------:R-:W3:Y:S02]  /*a4e0*/  @!P0 SYNCS.PHASECHK.TRANS64 P0, [R0+URZ+0xb0], R2 ;  /* 0x0000b002000085a7 */ /* 0x000ee400080010ff */
[----:B---3--:R-:W-:Y:S05]  /*a4f0*/  @!P0 BRA `(.L_x_39) ;  /* 0xfffffffc00f08947 */ /* 0x008fea000383ffff */
[----:B------:R-:W-:Y:S05]  /*a500*/  BRA `(.L_x_120) ;  /* 0xffffff8000a47947 */ /* 0x000fea000383ffff */
.L_x_40:
[----:B------:R-:W-:-:S07]  /*a510*/  MOV R3, UR5 ;  /* 0x0000000500037c02 */ /* 0x000fce0008000f00 */
.L_x_121:
[----:B--2---:R2:W3:Y:S02]  /*a520*/  SYNCS.PHASECHK.TRANS64.TRYWAIT P0, [R3+URZ+0x60], R2 ;  /* 0x00006002030075a7 */ /* 0x0044e400080011ff */
[----:B---3--:R-:W-:Y:S05]  /*a530*/  @!P0 NANOSLEEP.SYNCS 0x989680 ;  /* 0x009896800000895d */ /* 0x008fea0003900000 */
[----:B------:R-:W3:Y:S02]  /*a540*/  @!P0 SYNCS.PHASECHK.TRANS64 P0, [R3+URZ+0x60], R2 ;  /* 0x00006002030085a7 */ /* 0x000ee400080010ff */
[----:B---3--:R-:W-:Y:S05]  /*a550*/  @!P0 BRA `(.L_x_121) ;  /* 0xfffffffc00f08947 */ /* 0x008fea000383ffff */
[----:B------:R-:W-:Y:S05]  /*a560*/  BRA `(.L_x_122) ;  /* 0xffffff8000b47947 */ /* 0x000fea000383ffff */
.L_x_41:
[----:B--2---:R2:W3:Y:S02]  /*a570*/  SYNCS.PHASECHK.TRANS64.TRYWAIT P1, [R0+URZ+0x50], R2 ;  /* 0x00005002000075a7 */ /* 0x0044e400080211ff */
[----:B---3--:R-:W-:Y:S05]  /*a580*/  @!P1 NANOSLEEP.SYNCS 0x989680 ;  /* 0x009896800000995d */ /* 0x008fea0003900000 */
[----:B------:R-:W3:Y:S02]  /*a590*/  @!P1 SYNCS.PHASECHK.TRANS64 P1, [R0+URZ+0x50], R2 ;  /* 0x00005002000095a7 */ /* 0x000ee400080210ff */
[----:B---3--:R-:W-:Y:S05]  /*a5a0*/  @!P1 BRA `(.L_x_41) ;  /* 0xfffffffc00f09947 */ /* 0x008fea000383ffff */
[----:B------:R-:W-:Y:S05]  /*a5b0*/  BRA `(.L_x_123) ;  /* 0xffffff8000e47947 */ /* 0x000fea000383ffff */
.L_x_44:
[----:B------:R-:W-:-:S07]  /*a5c0*/  MOV R2, UR5 ;  /* 0x0000000500027c02 */ /* 0x000fce0008000f00 */
.L_x_124:
[----:B--2---:R2:W3:Y:S02]  /*a5d0*/  SYNCS.PHASECHK.TRANS64.TRYWAIT P0, [R2+URZ+0x60], R0 ;  /* 0x00006000020075a7 */ /* 0x0044e400080011ff */
[----:B---3--:R-:W-:Y:S05]  /*a5e0*/  @!P0 NANOSLEEP.SYNCS 0x989680 ;  /* 0x009896800000895d */ /* 0x008fea0003900000 */
[----:B------:R-:W3:Y:S02]  /*a5f0*/  @!P0 SYNCS.PHASECHK.TRANS64 P0, [R2+URZ+0x60], R0 ;  /* 0x00006000020085a7 */ /* 0x000ee400080010ff */
[----:B---3--:R-:W-:Y:S05]  /*a600*/  @!P0 BRA `(.L_x_124) ;  /* 0xfffffffc00f08947 */ /* 0x008fea000383ffff */
[----:B------:R-:W-:Y:S05]  /*a610*/  BRA `(.L_x_43) ;  /* 0xffffff8400387947 */ /* 0x000fea000383ffff */
.L_x_51:
[----:B-1----:R1:W2:Y:S02]  /*a620*/  SYNCS.PHASECHK.TRANS64.TRYWAIT P1, [R3+URZ+0x50], R4 ;  /* 0x00005004030075a7 */ /* 0x0022a400080211ff */
[----:B--2---:R-:W-:Y:S05]  /*a630*/  @!P1 NANOSLEEP.SYNCS 0x989680 ;  /* 0x009896800000995d */ /* 0x004fea0003900000 */
[----:B------:R-:W2:Y:S02]  /*a640*/  @!P1 SYNCS.PHASECHK.TRANS64 P1, [R3+URZ+0x50], R4 ;  /* 0x00005004030095a7 */ /* 0x000ea400080210ff */
[----:B--2---:R-:W-:Y:S05]  /*a650*/  @!P1 BRA `(.L_x_51) ;  /* 0xfffffffc00f09947 */ /* 0x004fea000383ffff */
[----:B------:R-:W-:Y:S05]  /*a660*/  BRA `(.L_x_125) ;  /* 0xffffff8800cc7947 */ /* 0x000fea000383ffff */
.L_x_52:
[----:B------:R-:W-:-:S07]  /*a670*/  MOV R4, UR14 ;  /* 0x0000000e00047c02 */ /* 0x000fce0008000f00 */
.L_x_126:
[----:B-1----:R1:W2:Y:S02]  /*a680*/  SYNCS.PHASECHK.TRANS64.TRYWAIT P0, [R4+URZ+0x90], R3 ;  /* 0x00009003040075a7 */ /* 0x0022a400080011ff */
[----:B--2---:R-:W-:Y:S05]  /*a690*/  @!P0 NANOSLEEP.SYNCS 0x989680 ;  /* 0x009896800000895d */ /* 0x004fea0003900000 */
[----:B------:R-:W2:Y:S02]  /*a6a0*/  @!P0 SYNCS.PHASECHK.TRANS64 P0, [R4+URZ+0x90], R3 ;  /* 0x00009003040085a7 */ /* 0x000ea400080010ff */
[----:B--2---:R-:W-:Y:S05]  /*a6b0*/  @!P0 BRA `(.L_x_126) ;  /* 0xfffffffc00f08947 */ /* 0x004fea000383ffff */
[----:B------:R-:W-:Y:S05]  /*a6c0*/  BRA `(.L_x_127) ;  /* 0xffffff8c00147947 */ /* 0x000fea000383ffff */
.L_x_55:
[----:B------:R-:W-:Y:S07]  /*a6d0*/  MOV R3, UR19 ;  /* 0x0000001300037c02 */ /* 0x000fee0008000f00 */
.L_x_128:
[----:B-1----:R1:W2:Y:S02]  /*a6e0*/  SYNCS.PHASECHK.TRANS64.TRYWAIT P0, [R3+URZ], R2 ;  /* 0x00000002030075a7 */ /* 0x0022a400080011ff */
[----:B--2---:R-:W-:Y:S05]  /*a6f0*/  @!P0 NANOSLEEP.SYNCS 0x989680 ;  /* 0x009896800000895d */ /* 0x004fea0003900000 */
[----:B------:R-:W2:Y:S02]  /*a700*/  @!P0 SYNCS.PHASECHK.TRANS64 P0, [R3+URZ], R2 ;  /* 0x00000002030085a7 */ /* 0x000ea400080010ff */
[----:B--2---:R-:W-:Y:S05]  /*a710*/  @!P0 BRA `(.L_x_128) ;  /* 0xfffffffc00f08947 */ /* 0x004fea000383ffff */
[----:B------:R-:W-:Y:S05]  /*a720*/  BRA `(.L_x_54) ;  /* 0xffffff8c00307947 */ /* 0x000fea000383ffff */
.L_x_58:
[----:B------:R-:W-:-:S07]  /*a730*/  MOV R2, UR5 ;  /* 0x0000000500027c02 */ /* 0x000fce0008000f00 */
.L_x_129:
[----:B--2---:R2:W3:Y:S02]  /*a740*/  SYNCS.PHASECHK.TRANS64.TRYWAIT P0, [R2+URZ], R0 ;  /* 0x00000000020075a7 */ /* 0x0044e400080011ff */
[----:B---3--:R-:W-:Y:S05]  /*a750*/  @!P0 NANOSLEEP.SYNCS 0x989680 ;  /* 0x009896800000895d */ /* 0x008fea0003900000 */
[----:B------:R-:W3:Y:S02]  /*a760*/  @!P0 SYNCS.PHASECHK.TRANS64 P0, [R2+URZ], R0 ;  /* 0x00000000020085a7 */ /* 0x000ee400080010ff */
[----:B---3--:R-:W-:Y:S05]  /*a770*/  @!P0 BRA `(.L_x_129) ;  /* 0xfffffffc00f08947 */ /* 0x008fea000383ffff */
[----:B------:R-:W-:Y:S05]  /*a780*/  BRA `(.L_x_130) ;  /* 0xffffff9000607947 */ /* 0x000fea000383ffff */
.L_x_59:
[----:B------:R-:W-:-:S07]  /*a790*/  MOV R3, UR5 ;  /* 0x0000000500037c02 */ /* 0x000fce0008000f00 */
.L_x_131:
[----:B--2---:R2:W3:Y:S02]  /*a7a0*/  SYNCS.PHASECHK.TRANS64.TRYWAIT P0, [R3+URZ], R2 ;  /* 0x00000002030075a7 */ /* 0x0044e400080011ff */
[----:B---3--:R-:W-:Y:S05]  /*a7b0*/  @!P0 NANOSLEEP.SYNCS 0x989680 ;  /* 0x009896800000895d */ /* 0x008fea0003900000 */
[----:B------:R-:W3:Y:S02]  /*a7c0*/  @!P0 SYNCS.PHASECHK.TRANS64 P0, [R3+URZ], R2 ;  /* 0x00000002030085a7 */ /* 0x000ee400080010ff */
[----:B---3--:R-:W-:Y:S05]  /*a7d0*/  @!P0 BRA `(.L_x_131) ;  /* 0xfffffffc00f08947 */ /* 0x008fea000383ffff */
[----:B------:R-:W-:Y:S05]  /*a7e0*/  BRA `(.L_x_132) ;  /* 0xffffff90006c7947 */ /* 0x000fea000383ffff */
.L_x_60:
[----:B------:R-:W-:-:S07]  /*a7f0*/  MOV R3, UR5 ;  /* 0x0000000500037c02 */ /* 0x000fce0008000f00 */
.L_x_133:
[----:B--2---:R2:W3:Y:S02]  /*a800*/  SYNCS.PHASECHK.TRANS64.TRYWAIT P0, [R3+URZ], R2 ;  /* 0x00000002030075a7 */ /* 0x0044e400080011ff */
[----:B---3--:R-:W-:Y:S05]  /*a810*/  @!P0 NANOSLEEP.SYNCS 0x989680 ;  /* 0x009896800000895d */ /* 0x008fea0003900000 */
[----:B------:R-:W3:Y:S02]  /*a820*/  @!P0 SYNCS.PHASECHK.TRANS64 P0, [R3+URZ], R2 ;  /* 0x00000002030085a7 */ /* 0x000ee400080010ff */
[----:B---3--:R-:W-:Y:S05]  /*a830*/  @!P0 BRA `(.L_x_133) ;  /* 0xfffffffc00f08947 */ /* 0x008fea000383ffff */
[----:B------:R-:W-:Y:S05]  /*a840*/  BRA `(.L_x_134) ;  /* 0xffffff9000787947 */ /* 0x000fea000383ffff */
.L_x_61:
[----:B--2---:R-:W-:-:S07]  /*a850*/  MOV R2, UR6 ;  /* 0x0000000600027c02 */ /* 0x004fce0008000f00 */
.L_x_135:
[----:B--2---:R2:W3:Y:S02]  /*a860*/  SYNCS.PHASECHK.TRANS64.TRYWAIT P0, [R2+URZ], R0 ;  /* 0x00000000020075a7 */ /* 0x0044e400080011ff */
[----:B---3--:R-:W-:Y:S05]  /*a870*/  @!P0 NANOSLEEP.SYNCS 0x989680 ;  /* 0x009896800000895d */ /* 0x008fea0003900000 */
[----:B------:R-:W3:Y:S02]  /*a880*/  @!P0 SYNCS.PHASECHK.TRANS64 P0, [R2+URZ], R0 ;  /* 0x00000000020085a7 */ /* 0x000ee400080010ff */
[----:B---3--:R-:W-:Y:S05]  /*a890*/  @!P0 BRA `(.L_x_135) ;  /* 0xfffffffc00f08947 */ /* 0x008fea000383ffff */
[----:B------:R-:W-:Y:S05]  /*a8a0*/  BRA `(.L_x_136) ;  /* 0xffffff9000847947 */ /* 0x000fea000383ffff */
.L_x_66:
[----:B--2---:R2:W4:Y:S02]  /*a8b0*/  SYNCS.PHASECHK.TRANS64.TRYWAIT P0, [R2+URZ+0x50], R0 ;  /* 0x00005000020075a7 */ /* 0x00452400080011ff */
[----:B----4-:R-:W-:Y:S05]  /*a8c0*/  @!P0 NANOSLEEP.SYNCS 0x989680 ;  /* 0x009896800000895d */ /* 0x010fea0003900000 */
[----:B------:R-:W4:Y:S02]  /*a8d0*/  @!P0 SYNCS.PHASECHK.TRANS64 P0, [R2+URZ+0x50], R0 ;  /* 0x00005000020085a7 */ /* 0x000f2400080010ff */
[----:B----4-:R-:W-:Y:S05]  /*a8e0*/  @!P0 BRA `(.L_x_66) ;  /* 0xfffffffc00f08947 */ /* 0x010fea000383ffff */
[----:B------:R-:W-:Y:S05]  /*a8f0*/  BRA `(.L_x_137) ;  /* 0xffffff9400a47947 */ /* 0x000fea000383ffff */
.L_x_69:
[----:B------:R-:W-:Y:S07]  /*a900*/  MOV R2, UR6 ;  /* 0x0000000600027c02 */ /* 0x000fee0008000f00 */
.L_x_138:
[----:B-1----:R1:W2:Y:S02]  /*a910*/  SYNCS.PHASECHK.TRANS64.TRYWAIT P1, [R2+URZ+0x48], R0 ;  /* 0x00004800020075a7 */ /* 0x0022a400080211ff */
[----:B--2---:R-:W-:Y:S05]  /*a920*/  @!P1 NANOSLEEP.SYNCS 0x989680 ;  /* 0x009896800000995d */ /* 0x004fea0003900000 */
[----:B------:R-:W2:Y:S02]  /*a930*/  @!P1 SYNCS.PHASECHK.TRANS64 P1, [R2+URZ+0x48], R0 ;  /* 0x00004800020095a7 */ /* 0x000ea400080210ff */
[----:B--2---:R-:W-:Y:S05]  /*a940*/  @!P1 BRA `(.L_x_138) ;  /* 0xfffffffc00f09947 */ /* 0x004fea000383ffff */
[----:B------:R-:W-:Y:S05]  /*a950*/  BRA `(.L_x_68) ;  /* 0xffffff9c00147947 */ /* 0x000fea000383ffff */
.L_x_72:
[----:B------:R-:W-:Y:S07]  /*a960*/  MOV R3, UR5 ;  /* 0x0000000500037c02 */ /* 0x000fee0008000f00 */
.L_x_139:
[----:B-1----:R1:W2:Y:S02]  /*a970*/  SYNCS.PHASECHK.TRANS64.TRYWAIT P2, [R3+URZ+0x30], R2 ;  /* 0x00003002030075a7 */ /* 0x0022a400080411ff */
[----:B--2---:R-:W-:Y:S05]  /*a980*/  @!P2 NANOSLEEP.SYNCS 0x989680 ;  /* 0x009896800000a95d */ /* 0x004fea0003900000 */
[----:B------:R-:W2:Y:S02]  /*a990*/  @!P2 SYNCS.PHASECHK.TRANS64 P2, [R3+URZ+0x30], R2 ;  /* 0x000030020300a5a7 */ /* 0x000ea400080410ff */
[----:B--2---:R-:W-:Y:S05]  /*a9a0*/  @!P2 BRA `(.L_x_139) ;  /* 0xfffffffc00f0a947 */ /* 0x004fea000383ffff */
[----:B------:R-:W-:Y:S05]  /*a9b0*/  BRA `(.L_x_140) ;  /* 0xffffff9c006c7947 */ /* 0x000fea000383ffff */
.L_x_74:
[----:B------:R-:W-:-:S07]  /*a9c0*/  MOV R2, UR4 ;  /* 0x0000000400027c02 */ /* 0x000fce0008000f00 */
.L_x_141:
[----:B-1----:R1:W4:Y:S02]  /*a9d0*/  SYNCS.PHASECHK.TRANS64.TRYWAIT P0, [R2+URZ], R0 ;  /* 0x00000000020075a7 */ /* 0x00232400080011ff */
[----:B----4-:R-:W-:Y:S05]  /*a9e0*/  @!P0 NANOSLEEP.SYNCS 0x989680 ;  /* 0x009896800000895d */ /* 0x010fea0003900000 */
[----:B------:R-:W4:Y:S02]  /*a9f0*/  @!P0 SYNCS.PHASECHK.TRANS64 P0, [R2+URZ], R0 ;  /* 0x00000000020085a7 */ /* 0x000f2400080010ff */
[----:B----4-:R-:W-:Y:S05]  /*aa00*/  @!P0 BRA `(.L_x_141) ;  /* 0xfffffffc00f08947 */ /* 0x010fea000383ffff */
[----:B------:R-:W-:Y:S05]  /*aa10*/  BRA `(.L_x_142) ;  /* 0xffffffa000e47947 */ /* 0x000fea000383ffff */
.L_x_76:
[----:B------:R-:W-:Y:S07]  /*aa20*/  MOV R2, UR4 ;  /* 0x0000000400027c02 */ /* 0x000fee0008000f00 */
.L_x_143:
[----:B-1----:R1:W2:Y:S02]  /*aa30*/  SYNCS.PHASECHK.TRANS64.TRYWAIT P0, [R2+URZ+0x50], R0 ;  /* 0x00005000020075a7 */ /* 0x0022a400080011ff */
[----:B--2---:R-:W-:Y:S05]  /*aa40*/  @!P0 NANOSLEEP.SYNCS 0x989680 ;  /* 0x009896800000895d */ /* 0x004fea0003900000 */
[----:B------:R-:W2:Y:S02]  /*aa50*/  @!P0 SYNCS.PHASECHK.TRANS64 P0, [R2+URZ+0x50], R0 ;  /* 0x00005000020085a7 */ /* 0x000ea400080010ff */
[----:B--2---:R-:W-:Y:S05]  /*aa60*/  @!P0 BRA `(.L_x_143) ;  /* 0xfffffffc00f08947 */ /* 0x004fea000383ffff */
[----:B------:R-:W-:Y:S05]  /*aa70*/  BRA `(.L_x_144) ;  /* 0xffffffa400a07947 */ /* 0x000fea000383ffff */
.L_x_86:
[----:B-1----:R1:W3:Y:S02]  /*aa80*/  SYNCS.PHASECHK.TRANS64.TRYWAIT P1, [R7+URZ+0x20], R0 ;  /* 0x00002000070075a7 */ /* 0x0022e400080211ff */
[----:B---3--:R-:W-:Y:S05]  /*aa90*/  @!P1 NANOSLEEP.SYNCS 0x989680 ;  /* 0x009896800000995d */ /* 0x008fea0003900000 */
[----:B------:R-:W3:Y:S02]  /*aaa0*/  @!P1 SYNCS.PHASECHK.TRANS64 P1, [R7+URZ+0x20], R0 ;  /* 0x00002000070095a7 */ /* 0x000ee400080210ff */
[----:B---3--:R-:W-:Y:S05]  /*aab0*/  @!P1 BRA `(.L_x_86) ;  /* 0xfffffffc00f09947 */ /* 0x008fea000383ffff */
[----:B------:R-:W-:Y:S05]  /*aac0*/  BRA `(.L_x_85) ;  /* 0xffffffb400bc7947 */ /* 0x000fea000383ffff */
.L_x_88:
[----:B--2---:R2:W1:Y:S02]  /*aad0*/  SYNCS.PHASECHK.TRANS64.TRYWAIT P0, [R18+URZ+0x70], R6 ;  /* 0x00007006120075a7 */ /* 0x00446400080011ff */
[----:B-1----:R-:W-:Y:S05]  /*aae0*/  @!P0 NANOSLEEP.SYNCS 0x989680 ;  /* 0x009896800000895d */ /* 0x002fea0003900000 */
[----:B------:R-:W1:Y:S02]  /*aaf0*/  @!P0 SYNCS.PHASECHK.TRANS64 P0, [R18+URZ+0x70], R6 ;  /* 0x00007006120085a7 */ /* 0x000e6400080010ff */
[----:B-1----:R-:W-:Y:S05]  /*ab00*/  @!P0 BRA `(.L_x_88) ;  /* 0xfffffffc00f08947 */ /* 0x002fea000383ffff */
[----:B------:R-:W-:Y:S05]  /*ab10*/  BRA `(.L_x_87) ;  /* 0xffffffb8007c7947 */ /* 0x000fea000383ffff */
        .weak           $__internal_0_$__cuda_sm10x_tcgen05_guardrail_trap_col_being_dealloced_not_returned_by_alloc
        .type           $__internal_0_$__cuda_sm10x_tcgen05_guardrail_trap_col_being_dealloced_not_returned_by_alloc,@function
        .size           $__internal_0_$__cuda_sm10x_tcgen05_guardrail_trap_col_being_dealloced_not_returned_by_alloc,($__internal_1_$__cuda_sm10x_tcgen05_guardrail_trap_phase_invalid_during_alloc - $__internal_0_$__cuda_sm10x_tcgen05_guardrail_trap_col_being_dealloced_not_returned_by_alloc)
$__internal_0_$__cuda_sm10x_tcgen05_guardrail_trap_col_being_dealloced_not_returned_by_alloc:
[----:B------:R-:W-:Y:S05]  /*ab20*/  BPT.TRAP 0x1 ;  /* 0x000000040000795c */ /* 0x000fea0000300000 */
[----:B------:R-:W-:-:S04]  /*ab30*/  HFMA2 R3, -RZ, RZ, 0, 0 ;  /* 0x00000000ff037431 */ /* 0x000fc800000001ff */
[----:B------:R-:W-:Y:S05]  /*ab40*/  RET.REL.NODEC R2 `(_ZN7cutlass13device_kernelINS_4gemm6kernel13GemmUniversalIN4cute5tupleIJiiiiEEENS1_10collective13CollectiveMmaINS1_35MainloopSm100TmaUmmaWarpSpecializedILi2ELi2ELi4ENS5_IJNS4_1CILi1EEESB_SB_EEEEENS5_IJNSA_ILi64EEENSA_ILi240EEENSA_ILi128EEEEEENS_6half_tENS5_IJlSB_lEEESI_SJ_NS4_8TiledMMAINS4_8MMA_AtomIJNS4_20SM100_MMA_F16BF16_SSISI_SI_fLi64ELi240ELNS4_4UMMA5MajorE0ELSO_0ELNSN_7ScaleInE0ELSP_0EEEEEENS4_6LayoutISC_NS5_IJNSA_ILi0EEEST_ST_EEEEENS5_IJNS4_10UnderscoreESW_SW_EEEEENS4_13SM90_TMA_LOADENS4_14ComposedLayoutINS4_7SwizzleILi3ELi4ELi3EEENS4_18smem_ptr_flag_bitsILi16EEENSS_INS5_IJNSA_ILi8EEESE_EEENS5_IJSE_SB_EEEEEEEvNS4_8identityESZ_S19_vS1A_EENS_8epilogue10collective18CollectiveEpilogueINS1C_23Sm100TmaWarpSpecializedILi2ELi1ELi120ELb1ELb0EEEJSH_NS5_IJNSS_ISE_SB_EENSS_ISF_SB_EEEEESI_SJ_SI_SJ_NS1C_6fusion15FusionCallbacksIS1G_NS1K_17LinearCombinationISI_fSI_fLNS_15FloatRoundStyleE2EEESH_S1J_JEEENS4_5SM1004TMEM4LOAD26SM100_TMEM_LOAD_16dp256b2xESZ_NS10_INS11_ILi1ELi4ELi3EEES14_NSS_INS5_IJS15_NSA_ILi16EEEEEENS5_IJS1V_SB_EEEEEEENS4_17SM75_U32x4_LDSM_NENS4_14SM90_TMA_STOREES1Z_NS4_17SM90_U32x4_STSM_NENS4_39AutoVectorizingCopyWithAssumedAlignmentILi128EEEEEEvvEEEEvNT_6ParamsE) ;  /* 0xffffff54022c7950 */ /* 0x000fea0003c3ffff */
        .weak           $__internal_1_$__cuda_sm10x_tcgen05_guardrail_trap_phase_invalid_during_alloc
        .type           $__internal_1_$__cuda_sm10x_tcgen05_guardrail_trap_phase_invalid_during_alloc,@function
        .size           $__internal_1_$__cuda_sm10x_tcgen05_guardrail_trap_phase_invalid_during_alloc,($__internal_2_$__cuda_sm10x_tcgen05_guardrail_trap_unallocated_columns_being_dealloced - $__internal_1_$__cuda_sm10x_tcgen05_guardrail_trap_phase_invalid_during_alloc)
$__internal_1_$__cuda_sm10x_tcgen05_guardrail_trap_phase_invalid_during_alloc:
[----:B------:R-:W-:Y:S05]  /*ab50*/  BPT.TRAP 0x1 ;  /* 0x000000040000795c */ /* 0x000fea0000300000 */
[----:B------:R-:W-:-:S04]  /*ab60*/  MOV R3, 0x0 ;  /* 0x0000000000037802 */ /* 0x000fc80000000f00 */
[----:B------:R-:W-:Y:S05]  /*ab70*/  RET.REL.NODEC R2 `(_ZN7cutlass13device_kernelINS_4gemm6kernel13GemmUniversalIN4cute5tupleIJiiiiEEENS1_10collective13CollectiveMmaINS1_35MainloopSm100TmaUmmaWarpSpecializedILi2ELi2ELi4ENS5_IJNS4_1CILi1EEESB_SB_EEEEENS5_IJNSA_ILi64EEENSA_ILi240EEENSA_ILi128EEEEEENS_6half_tENS5_IJlSB_lEEESI_SJ_NS4_8TiledMMAINS4_8MMA_AtomIJNS4_20SM100_MMA_F16BF16_SSISI_SI_fLi64ELi240ELNS4_4UMMA5MajorE0ELSO_0ELNSN_7ScaleInE0ELSP_0EEEEEENS4_6LayoutISC_NS5_IJNSA_ILi0EEEST_ST_EEEEENS5_IJNS4_10UnderscoreESW_SW_EEEEENS4_13SM90_TMA_LOADENS4_14ComposedLayoutINS4_7SwizzleILi3ELi4ELi3EEENS4_18smem_ptr_flag_bitsILi16EEENSS_INS5_IJNSA_ILi8EEESE_EEENS5_IJSE_SB_EEEEEEEvNS4_8identityESZ_S19_vS1A_EENS_8epilogue10collective18CollectiveEpilogueINS1C_23Sm100TmaWarpSpecializedILi2ELi1ELi120ELb1ELb0EEEJSH_NS5_IJNSS_ISE_SB_EENSS_ISF_SB_EEEEESI_SJ_SI_SJ_NS1C_6fusion15FusionCallbacksIS1G_NS1K_17LinearCombinationISI_fSI_fLNS_15FloatRoundStyleE2EEESH_S1J_JEEENS4_5SM1004TMEM4LOAD26SM100_TMEM_LOAD_16dp256b2xESZ_NS10_INS11_ILi1ELi4ELi3EEES14_NSS_INS5_IJS15_NSA_ILi16EEEEEENS5_IJS1V_SB_EEEEEEENS4_17SM75_U32x4_LDSM_NENS4_14SM90_TMA_STOREES1Z_NS4_17SM90_U32x4_STSM_NENS4_39AutoVectorizingCopyWithAssumedAlignmentILi128EEEEEEvvEEEEvNT_6ParamsE) ;  /* 0xffffff5402207950 */ /* 0x000fea0003c3ffff */
        .weak           $__internal_2_$__cuda_sm10x_tcgen05_guardrail_trap_unallocated_columns_being_dealloced
        .type           $__internal_2_$__cuda_sm10x_tcgen05_guardrail_trap_unallocated_columns_being_dealloced,@function
        .size           $__internal_2_$__cuda_sm10x_tcgen05_guardrail_trap_unallocated_columns_being_dealloced,(.L_x_146 - $__internal_2_$__cuda_sm10x_tcgen05_guardrail_trap_unallocated_columns_being_dealloced)
$__internal_2_$__cuda_sm10x_tcgen05_guardrail_trap_unallocated_columns_being_dealloced:
[----:B------:R-:W-:Y:S05]  /*ab80*/  BPT.TRAP 0x1 ;  /* 0x000000040000795c */ /* 0x000fea0000300000 */
[----:B------:R-:W-:-:S04]  /*ab90*/  HFMA2 R3, -RZ, RZ, 0, 0 ;  /* 0x00000000ff037431 */ /* 0x000fc800000001ff */
[----:B------:R-:W-:Y:S05]  /*aba0*/  RET.REL.NODEC R2 `(_ZN7cutlass13device_kernelINS_4gemm6kernel13GemmUniversalIN4cute5tupleIJiiiiEEENS1_10collective13CollectiveMmaINS1_35MainloopSm100TmaUmmaWarpSpecializedILi2ELi2ELi4ENS5_IJNS4_1CILi1EEESB_SB_EEEEENS5_IJNSA_ILi64EEENSA_ILi240EEENSA_ILi128EEEEEENS_6half_tENS5_IJlSB_lEEESI_SJ_NS4_8TiledMMAINS4_8MMA_AtomIJNS4_20SM100_MMA_F16BF16_SSISI_SI_fLi64ELi240ELNS4_4UMMA5MajorE0ELSO_0ELNSN_7ScaleInE0ELSP_0EEEEEENS4_6LayoutISC_NS5_IJNSA_ILi0EEEST_ST_EEEEENS5_IJNS4_10UnderscoreESW_SW_EEEEENS4_13SM90_TMA_LOADENS4_14ComposedLayoutINS4_7SwizzleILi3ELi4ELi3EEENS4_18smem_ptr_flag_bitsILi16EEENSS_INS5_IJNSA_ILi8EEESE_EEENS5_IJSE_SB_EEEEEEEvNS4_8identityESZ_S19_vS1A_EENS_8epilogue10collective18CollectiveEpilogueINS1C_23Sm100TmaWarpSpecializedILi2ELi1ELi120ELb1ELb0EEEJSH_NS5_IJNSS_ISE_SB_EENSS_ISF_SB_EEEEESI_SJ_SI_SJ_NS1C_6fusion15FusionCallbacksIS1G_NS1K_17LinearCombinationISI_fSI_fLNS_15FloatRoundStyleE2EEESH_S1J_JEEENS4_5SM1004TMEM4LOAD26SM100_TMEM_LOAD_16dp256b2xESZ_NS10_INS11_ILi1ELi4ELi3EEES14_NSS_INS5_IJS15_NSA_ILi16EEEEEENS5_IJS1V_SB_EEEEEEENS4_17SM75_U32x4_LDSM_NENS4_14SM90_TMA_STOREES1Z_NS4_17SM90_U32x4_STSM_NENS4_39AutoVectorizingCopyWithAssumedAlignmentILi128EEEEEEvvEEEEvNT_6ParamsE) ;  /* 0xffffff5402147950 */ /* 0x000fea0003c3ffff */
.L_x_145:
[----:B------:R-:W-:-:S00]  /*abb0*/  BRA `(.L_x_145) ;  /* 0xfffffffc00fc7947 */ /* 0x000fc0000383ffff */
[----:B------:R-:W-:-:S00]  /*abc0*/  NOP ;  /* 0x0000000000007918 */ /* 0x000fc00000000000 */
        /* <DEDUP_REMOVED lines=11> */
.L_x_146:


//--------------------- .nv.global.init           --------------------------
	.section	.nv.global.init,"aw",@progbits
.nv.global.init:
	.type		$str$27,@object
	.size		$str$27,($str$28 - $str$27)
$str$27:
        /*0000*/ 	.byte	0x28, 0x61, 0x64, 0x64, 0x72, 0x65, 0x73, 0x73, 0x20, 0x26, 0x20, 0x6d, 0x61, 0x73, 0x6b, 0x29
        /*0010*/ 	.byte	0x20, 0x3d, 0x3d, 0x20, 0x30, 0x00
	.type		$str$28,@object
	.size		$str$28,($str$26 - $str$28)
$str$28:
        /*0016*/ 	.byte	0x2f, 0x74, 0x6d, 0x70, 0x2f, 0x63, 0x75, 0x74, 0x6c, 0x61, 0x73, 0x73, 0x5f, 0x73, 0x77, 0x65
        /*0026*/ 	.byte	0x65, 0x70, 0x5f, 0x73, 0x72, 0x63, 0x2f, 0x69, 0x6e, 0x63, 0x6c, 0x75, 0x64, 0x65, 0x2f, 0x63
        /*0036*/ 	.byte	0x75, 0x74, 0x65, 0x2f, 0x70, 0x6f, 0x69, 0x6e, 0x74, 0x65, 0x72, 0x5f, 0x66, 0x6c, 0x61, 0x67
        /*0046*/ 	.byte	0x67, 0x65, 0x64, 0x2e, 0x68, 0x70, 0x70, 0x00
	.type		$str$26,@object
	.size		$str$26,($str$25 - $str$26)
$str$26:
        /*004e*/ 	.byte	0x2f, 0x74, 0x6d, 0x70, 0x2f, 0x63, 0x75, 0x74, 0x6c, 0x61, 0x73, 0x73, 0x5f, 0x73, 0x77, 0x65
        /*005e*/ 	.byte	0x65, 0x70, 0x5f, 0x73, 0x72, 0x63, 0x2f, 0x69, 0x6e, 0x63, 0x6c, 0x75, 0x64, 0x65, 0x2f, 0x63
        /*006e*/ 	.byte	0x75, 0x74, 0x65, 0x2f, 0x61, 0x74, 0x6f, 0x6d, 0x2f, 0x63, 0x6f, 0x70, 0x79, 0x5f, 0x74, 0x72
        /*007e*/ 	.byte	0x61, 0x69, 0x74, 0x73, 0x5f, 0x73, 0x6d, 0x31, 0x30, 0x30, 0x2e, 0x68, 0x70, 0x70, 0x00
	.type		$str$25,@object
	.size		$str$25,(__unnamed_1 - $str$25)
$str$25:
        /*008d*/ 	.byte	0x28, 0x28, 0x75, 0x69, 0x6e, 0x74, 0x33, 0x32, 0x5f, 0x74, 0x28, 0x74, 0x68, 0x72, 0x65, 0x61
        /*009d*/ 	.byte	0x64, 0x49, 0x64, 0x78, 0x2e, 0x78, 0x29, 0x20, 0x2f, 0x20, 0x33, 0x32, 0x29, 0x20, 0x25, 0x20
        /*00ad*/ 	.byte	0x34, 0x29, 0x20, 0x3d, 0x3d, 0x20, 0x28, 0x28, 0x28, 0x74, 0x6d, 0x65, 0x6d, 0x5f, 0x61, 0x64
        /*00bd*/ 	.byte	0x64, 0x72, 0x20, 0x3e, 0x3e, 0x20, 0x31, 0x36, 0x29, 0x20, 0x2f, 0x20, 0x33, 0x32, 0x29, 0x20
        /*00cd*/ 	.byte	0x25, 0x20, 0x34, 0x29, 0x00
	.type		__unnamed_1,@object
	.size		__unnamed_1,(__unnamed_2 - __unnamed_1)
__unnamed_1:
        /*00d2*/ 	.byte	0x61, 0x75, 0x74, 0x6f, 0x20, 0x63, 0x75, 0x74, 0x65, 0x3a, 0x3a, 0x61, 0x73, 0x5f, 0x70, 0x6f
        /* <DEDUP_REMOVED lines=24> */
        /*0262*/ 	.byte	0x35, 0x33, 0x36, 0x30, 0x3e, 0x3e, 0x3e, 0x3e, 0x5d, 0x00
	.type		__unnamed_2,@object
	.size		__unnamed_2,(.L_2 - __unnamed_2)
__unnamed_2:
        /* <DEDUP_REMOVED lines=42> */
        /*050c*/ 	.byte	0x3e, 0x5d, 0x00
.L_2:


//--------------------- .nv.shared._ZN7cutlass13device_kernelINS_4gemm6kernel13GemmUniversalIN4cute5tupleIJiiiiEEENS1_10collective13CollectiveMmaINS1_35MainloopSm100TmaUmmaWarpSpecializedILi2ELi2ELi4ENS5_IJNS4_1CILi1EEESB_SB_EEEEENS5_IJNSA_ILi64EEENSA_ILi240EEENSA_ILi128EEEEEENS_6half_tENS5_IJlSB_lEEESI_SJ_NS4_8TiledMMAINS4_8MMA_AtomIJNS4_20SM100_MMA_F16BF16_SSISI_SI_fLi64ELi240ELNS4_4UMMA5MajorE0ELSO_0ELNSN_7ScaleInE0ELSP_0EEEEEENS4_6LayoutISC_NS5_IJNSA_ILi0EEEST_ST_EEEEENS5_IJNS4_10UnderscoreESW_SW_EEEEENS4_13SM90_TMA_LOADENS4_14ComposedLayoutINS4_7SwizzleILi3ELi4ELi3EEENS4_18smem_ptr_flag_bitsILi16EEENSS_INS5_IJNSA_ILi8EEESE_EEENS5_IJSE_SB_EEEEEEEvNS4_8identityESZ_S19_vS1A_EENS_8epilogue10collective18CollectiveEpilogueINS1C_23Sm100TmaWarpSpecializedILi2ELi1ELi120ELb1ELb0EEEJSH_NS5_IJNSS_ISE_SB_EENSS_ISF_SB_EEEEESI_SJ_SI_SJ_NS1C_6fusion15FusionCallbacksIS1G_NS1K_17LinearCombinationISI_fSI_fLNS_15FloatRoundStyleE2EEESH_S1J_JEEENS4_5SM1004TMEM4LOAD26SM100_TMEM_LOAD_16dp256b2xESZ_NS10_INS11_ILi1ELi4ELi3EEES14_NSS_INS5_IJS15_NSA_ILi16EEEEEENS5_IJS1V_SB_EEEEEEENS4_17SM75_U32x4_LDSM_NENS4_14SM90_TMA_STOREES1Z_NS4_17SM90_U32x4_STSM_NENS4_39AutoVectorizingCopyWithAssumedAlignmentILi128EEEEEEvvEEEEvNT_6ParamsE --------------------------
	.section	.nv.shared._ZN7cutlass13device_kernelINS_4gemm6kernel13GemmUniversalIN4cute5tupleIJiiiiEEENS1_10collective13CollectiveMmaINS1_35MainloopSm100TmaUmmaWarpSpecializedILi2ELi2ELi4ENS5_IJNS4_1CILi1EEESB_SB_EEEEENS5_IJNSA_ILi64EEENSA_ILi240EEENSA_ILi128EEEEEENS_6half_tENS5_IJlSB_lEEESI_SJ_NS4_8TiledMMAINS4_8MMA_AtomIJNS4_20SM100_MMA_F16BF16_SSISI_SI_fLi64ELi240ELNS4_4UMMA5MajorE0ELSO_0ELNSN_7ScaleInE0ELSP_0EEEEEENS4_6LayoutISC_NS5_IJNSA_ILi0EEEST_ST_EEEEENS5_IJNS4_10UnderscoreESW_SW_EEEEENS4_13SM90_TMA_LOADENS4_14ComposedLayoutINS4_7SwizzleILi3ELi4ELi3EEENS4_18smem_ptr_flag_bitsILi16EEENSS_INS5_IJNSA_ILi8EEESE_EEENS5_IJSE_SB_EEEEEEEvNS4_8identityESZ_S19_vS1A_EENS_8epilogue10collective18CollectiveEpilogueINS1C_23Sm100TmaWarpSpecializedILi2ELi1ELi120ELb1ELb0EEEJSH_NS5_IJNSS_ISE_SB_EENSS_ISF_SB_EEEEESI_SJ_SI_SJ_NS1C_6fusion15FusionCallbacksIS1G_NS1K_17LinearCombinationISI_fSI_fLNS_15FloatRoundStyleE2EEESH_S1J_JEEENS4_5SM1004TMEM4LOAD26SM100_TMEM_LOAD_16dp256b2xESZ_NS10_INS11_ILi1ELi4ELi3EEES14_NSS_INS5_IJS15_NSA_ILi16EEEEEENS5_IJS1V_SB_EEEEEEENS4_17SM75_U32x4_LDSM_NENS4_14SM90_TMA_STOREES1Z_NS4_17SM90_U32x4_STSM_NENS4_39AutoVectorizingCopyWithAssumedAlignmentILi128EEEEEEvvEEEEvNT_6ParamsE,"aw",@nobits
	.sectionflags	@""
	.align	16
	.zero		1024


//--------------------- .nv.shared.reserved.0     --------------------------
	.section	.nv.shared.reserved.0,"aw",@nobits
	.weak		__nv_reservedSMEM_offset_0_alias
	.size		__nv_reservedSMEM_offset_0_alias, 0, 64
	.other		__nv_reservedSMEM_offset_0_alias,@"STO_CUDA_RESERVED_SHARED STV_DEFAULT"
__nv_reservedSMEM_offset_0_alias:
	.zero		0
.nv.shared.reserved.0:
	.zero		64
	.weak		__nv_reservedSMEM_tcgen05_partition
	.type		__nv_reservedSMEM_tcgen05_partition,@object
	.size		__nv_reservedSMEM_tcgen05_partition,(.L_0 - __nv_reservedSMEM_tcgen05_partition)
__nv_reservedSMEM_tcgen05_partition:
	.zero		32
.L_0:


//--------------------- .nv.global                --------------------------
	.section	.nv.global,"aw",@nobits
.nv.global:
	.type		_ZN40_INTERNAL_989d3b35_4_k_cu_0360176b_133144cute1_E,@object
	.size		_ZN40_INTERNAL_989d3b35_4_k_cu_0360176b_133144cute1_E,(_ZN40_INTERNAL_989d3b35_4_k_cu_0360176b_133144cuda3std3__45__cpo6cbeginE - _ZN40_INTERNAL_989d3b35_4_k_cu_0360176b_133144cute1_E)
_ZN40_INTERNAL_989d3b35_4_k_cu_0360176b_133144cute1_E:
	.zero		1
	.type		_ZN40_INTERNAL_989d3b35_4_k_cu_0360176b_133144cuda3std3__45__cpo6cbeginE,@object
	.size		_ZN40_INTERNAL_989d3b35_4_k_cu_0360176b_133144cuda3std3__45__cpo6cbeginE,(_ZN40_INTERNAL_989d3b35_4_k_cu_0360176b_133144cuda3std3__48in_placeE - _ZN40_INTERNAL_989d3b35_4_k_cu_0360176b_133144cuda3std3__45__cpo6cbeginE)
_ZN40_INTERNAL_989d3b35_4_k_cu_0360176b_133144cuda3std3__45__cpo6cbeginE:
	.zero		1
	.type		_ZN40_INTERNAL_989d3b35_4_k_cu_0360176b_133144cuda3std3__48in_placeE,@object
	.size		_ZN40_INTERNAL_989d3b35_4_k_cu_0360176b_133144cuda3std3__48in_placeE,(_ZN40_INTERNAL_989d3b35_4_k_cu_0360176b_133144cuda3std6ranges3__45__cpo9iter_moveE - _ZN40_INTERNAL_989d3b35_4_k_cu_0360176b_133144cuda3std3__48in_placeE)
_ZN40_INTERNAL_989d3b35_4_k_cu_0360176b_133144cuda3std3__48in_placeE:
	.zero		1
	.type		_ZN40_INTERNAL_989d3b35_4_k_cu_0360176b_133144cuda3std6ranges3__45__cpo9iter_moveE,@object
	.size		_ZN40_INTERNAL_989d3b35_4_k_cu_0360176b_133144cuda3std6ranges3__45__cpo9iter_moveE,(_ZN40_INTERNAL_989d3b35_4_k_cu_0360176b_133144cuda3std3__45__cpo5beginE - _ZN40_INTERNAL_989d3b35_4_k_cu_0360176b_133144cuda3std6ranges3__45__cpo9iter_moveE)
_ZN40_INTERNAL_989d3b35_4_k_cu_0360176b_133144cuda3std6ranges3__45__cpo9iter_moveE:
	.zero		1
	.type		_ZN40_INTERNAL_989d3b35_4_k_cu_0360176b_133144cuda3std3__45__cpo5beginE,@object
	.size		_ZN40_INTERNAL_989d3b35_4_k_cu_0360176b_133144cuda3std3__45__cpo5beginE,(_ZN40_INTERNAL_989d3b35_4_k_cu_0360176b_133144cuda3std3__442_GLOBAL__N__989d3b35_4_k_cu_0360176b_133146ignoreE - _ZN40_INTERNAL_989d3b35_4_k_cu_0360176b_133144cuda3std3__45__cpo5beginE)
_ZN40_INTERNAL_989d3b35_4_k_cu_0360176b_133144cuda3std3__45__cpo5beginE:
	.zero		1
	.type		_ZN40_INTERNAL_989d3b35_4_k_cu_0360176b_133144cuda3std3__442_GLOBAL__N__989d3b35_4_k_cu_0360176b_133146ignoreE,@object
	.size		_ZN40_INTERNAL_989d3b35_4_k_cu_0360176b_133144cuda3std3__442_GLOBAL__N__989d3b35_4_k_cu_0360176b_133146ignoreE,(_ZN40_INTERNAL_989d3b35_4_k_cu_0360176b_133144cute7productE - _ZN40_INTERNAL_989d3b35_4_k_cu_0360176b_133144cuda3std3__442_GLOBAL__N__989d3b35_4_k_cu_0360176b_133146ignoreE)
_ZN40_INTERNAL_989d3b35_4_k_cu_0360176b_133144cuda3std3__442_GLOBAL__N__989d3b35_4_k_cu_0360176b_133146ignoreE:
	.zero		1
	.type		_ZN40_INTERNAL_989d3b35_4_k_cu_0360176b_133144cute7productE,@object
	.size		_ZN40_INTERNAL_989d3b35_4_k_cu_0360176b_133144cute7productE,(_ZN40_INTERNAL_989d3b35_4_k_cu_0360176b_133144cuda3std3__45__cpo3endE - _ZN40_INTERNAL_989d3b35_4_k_cu_0360176b_133144cute7productE)
_ZN40_INTERNAL_989d3b35_4_k_cu_0360176b_133144cute7productE:
	.zero		1
	.type		_ZN40_INTERNAL_989d3b35_4_k_cu_0360176b_133144cuda3std3__45__cpo3endE,@object
	.size		_ZN40_INTERNAL_989d3b35_4_k_cu_0360176b_133144cuda3std3__45__cpo3endE,(_ZN40_INTERNAL_989d3b35_4_k_cu_0360176b_133144cuda3std3__419piecewise_constructE - _ZN40_INTERNAL_989d3b35_4_k_cu_0360176b_133144cuda3std3__45__cpo3endE)
_ZN40_INTERNAL_989d3b35_4_k_cu_0360176b_133144cuda3std3__45__cpo3endE:
	.zero		1
	.type		_ZN40_INTERNAL_989d3b35_4_k_cu_0360176b_133144cuda3std3__419piecewise_constructE,@object
	.size		_ZN40_INTERNAL_989d3b35_4_k_cu_0360176b_133144cuda3std3__419piecewise_constructE,(_ZN40_INTERNAL_989d3b35_4_k_cu_0360176b_133144cuda3std3__45__cpo4cendE - _ZN40_INTERNAL_989d3b35_4_k_cu_0360176b_133144cuda3std3__419piecewise_constructE)
_ZN40_INTERNAL_989d3b35_4_k_cu_0360176b_133144cuda3std3__419piecewise_constructE:
	.zero		1
	.type		_ZN40_INTERNAL_989d3b35_4_k_cu_0360176b_133144cuda3std3__45__cpo4cendE,@object
	.size		_ZN40_INTERNAL_989d3b35_4_k_cu_0360176b_133144cuda3std3__45__cpo4cendE,(_ZN40_INTERNAL_989d3b35_4_k_cu_0360176b_133144cuda3std6ranges3__45__cpo4swapE - _ZN40_INTERNAL_989d3b35_4_k_cu_0360176b_133144cuda3std3__45__cpo4cendE)
_ZN40_INTERNAL_989d3b35_4_k_cu_0360176b_133144cuda3std3__45__cpo4cendE:
	.zero		1
	.type		_ZN40_INTERNAL_989d3b35_4_k_cu_0360176b_133144cuda3std6ranges3__45__cpo4swapE,@object
	.size		_ZN40_INTERNAL_989d3b35_4_k_cu_0360176b_133144cuda3std6ranges3__45__cpo4swapE,(.L_10 - _ZN40_INTERNAL_989d3b35_4_k_cu_0360176b_133144cuda3std6ranges3__45__cpo4swapE)
_ZN40_INTERNAL_989d3b35_4_k_cu_0360176b_133144cuda3std6ranges3__45__cpo4swapE:
	.zero		1
.L_10:


//--------------------- .nv.constant0._ZN7cutlass13device_kernelINS_4gemm6kernel13GemmUniversalIN4cute5tupleIJiiiiEEENS1_10collective13CollectiveMmaINS1_35MainloopSm100TmaUmmaWarpSpecializedILi2ELi2ELi4ENS5_IJNS4_1CILi1EEESB_SB_EEEEENS5_IJNSA_ILi64EEENSA_ILi240EEENSA_ILi128EEEEEENS_6half_tENS5_IJlSB_lEEESI_SJ_NS4_8TiledMMAINS4_8MMA_AtomIJNS4_20SM100_MMA_F16BF16_SSISI_SI_fLi64ELi240ELNS4_4UMMA5MajorE0ELSO_0ELNSN_7ScaleInE0ELSP_0EEEEEENS4_6LayoutISC_NS5_IJNSA_ILi0EEEST_ST_EEEEENS5_IJNS4_10UnderscoreESW_SW_EEEEENS4_13SM90_TMA_LOADENS4_14ComposedLayoutINS4_7SwizzleILi3ELi4ELi3EEENS4_18smem_ptr_flag_bitsILi16EEENSS_INS5_IJNSA_ILi8EEESE_EEENS5_IJSE_SB_EEEEEEEvNS4_8identityESZ_S19_vS1A_EENS_8epilogue10collective18CollectiveEpilogueINS1C_23Sm100TmaWarpSpecializedILi2ELi1ELi120ELb1ELb0EEEJSH_NS5_IJNSS_ISE_SB_EENSS_ISF_SB_EEEEESI_SJ_SI_SJ_NS1C_6fusion15FusionCallbacksIS1G_NS1K_17LinearCombinationISI_fSI_fLNS_15FloatRoundStyleE2EEESH_S1J_JEEENS4_5SM1004TMEM4LOAD26SM100_TMEM_LOAD_16dp256b2xESZ_NS10_INS11_ILi1ELi4ELi3EEES14_NSS_INS5_IJS15_NSA_ILi16EEEEEENS5_IJS1V_SB_EEEEEEENS4_17SM75_U32x4_LDSM_NENS4_14SM90_TMA_STOREES1Z_NS4_17SM90_U32x4_STSM_NENS4_39AutoVectorizingCopyWithAssumedAlignmentILi128EEEEEEvvEEEEvNT_6ParamsE --------------------------
	.section	.nv.constant0._ZN7cutlass13device_kernelINS_4gemm6kernel13GemmUniversalIN4cute5tupleIJiiiiEEENS1_10collective13CollectiveMmaINS1_35MainloopSm100TmaUmmaWarpSpecializedILi2ELi2ELi4ENS5_IJNS4_1CILi1EEESB_SB_EEEEENS5_IJNSA_ILi64EEENSA_ILi240EEENSA_ILi128EEEEEENS_6half_tENS5_IJlSB_lEEESI_SJ_NS4_8TiledMMAINS4_8MMA_AtomIJNS4_20SM100_MMA_F16BF16_SSISI_SI_fLi64ELi240ELNS4_4UMMA5MajorE0ELSO_0ELNSN_7ScaleInE0ELSP_0EEEEEENS4_6LayoutISC_NS5_IJNSA_ILi0EEEST_ST_EEEEENS5_IJNS4_10UnderscoreESW_SW_EEEEENS4_13SM90_TMA_LOADENS4_14ComposedLayoutINS4_7SwizzleILi3ELi4ELi3EEENS4_18smem_ptr_flag_bitsILi16EEENSS_INS5_IJNSA_ILi8EEESE_EEENS5_IJSE_SB_EEEEEEEvNS4_8identityESZ_S19_vS1A_EENS_8epilogue10collective18CollectiveEpilogueINS1C_23Sm100TmaWarpSpecializedILi2ELi1ELi120ELb1ELb0EEEJSH_NS5_IJNSS_ISE_SB_EENSS_ISF_SB_EEEEESI_SJ_SI_SJ_NS1C_6fusion15FusionCallbacksIS1G_NS1K_17LinearCombinationISI_fSI_fLNS_15FloatRoundStyleE2EEESH_S1J_JEEENS4_5SM1004TMEM4LOAD26SM100_TMEM_LOAD_16dp256b2xESZ_NS10_INS11_ILi1ELi4ELi3EEES14_NSS_INS5_IJS15_NSA_ILi16EEEEEENS5_IJS1V_SB_EEEEEEENS4_17SM75_U32x4_LDSM_NENS4_14SM90_TMA_STOREES1Z_NS4_17SM90_U32x4_STSM_NENS4_39AutoVectorizingCopyWithAssumedAlignmentILi128EEEEEEvvEEEEvNT_6ParamsE,"a",@progbits
	.sectionflags	@""
	.align	4
.nv.constant0._ZN7cutlass13device_kernelINS_4gemm6kernel13GemmUniversalIN4cute5tupleIJiiiiEEENS1_10collective13CollectiveMmaINS1_35MainloopSm100TmaUmmaWarpSpecializedILi2ELi2ELi4ENS5_IJNS4_1CILi1EEESB_SB_EEEEENS5_IJNSA_ILi64EEENSA_ILi240EEENSA_ILi128EEEEEENS_6half_tENS5_IJlSB_lEEESI_SJ_NS4_8TiledMMAINS4_8MMA_AtomIJNS4_20SM100_MMA_F16BF16_SSISI_SI_fLi64ELi240ELNS4_4UMMA5MajorE0ELSO_0ELNSN_7ScaleInE0ELSP_0EEEEEENS4_6LayoutISC_NS5_IJNSA_ILi0EEEST_ST_EEEEENS5_IJNS4_10UnderscoreESW_SW_EEEEENS4_13SM90_TMA_LOADENS4_14ComposedLayoutINS4_7SwizzleILi3ELi4ELi3EEENS4_18smem_ptr_flag_bitsILi16EEENSS_INS5_IJNSA_ILi8EEESE_EEENS5_IJSE_SB_EEEEEEEvNS4_8identityESZ_S19_vS1A_EENS_8epilogue10collective18CollectiveEpilogueINS1C_23Sm100TmaWarpSpecializedILi2ELi1ELi120ELb1ELb0EEEJSH_NS5_IJNSS_ISE_SB_EENSS_ISF_SB_EEEEESI_SJ_SI_SJ_NS1C_6fusion15FusionCallbacksIS1G_NS1K_17LinearCombinationISI_fSI_fLNS_15FloatRoundStyleE2EEESH_S1J_JEEENS4_5SM1004TMEM4LOAD26SM100_TMEM_LOAD_16dp256b2xESZ_NS10_INS11_ILi1ELi4ELi3EEES14_NSS_INS5_IJS15_NSA_ILi16EEEEEENS5_IJS1V_SB_EEEEEEENS4_17SM75_U32x4_LDSM_NENS4_14SM90_TMA_STOREES1Z_NS4_17SM90_U32x4_STSM_NENS4_39AutoVectorizingCopyWithAssumedAlignmentILi128EEEEEEvvEEEEvNT_6ParamsE:
	.zero		2944


//--------------------- SYMBOLS --------------------------

	.type		.nv.reservedSmem.offset0,@object
	.size		.nv.reservedSmem.offset0,0x4
	.type		.nv.reservedSmem.cap,@object
	.size		.nv.reservedSmem.cap,0x4
	.type		__assertfail,@function
